//
// Generated by NVIDIA NVVM Compiler
//
// Compiler Build ID: CL-36424714
// Cuda compilation tools, release 13.0, V13.0.88
// Based on NVVM 20.0.0
//

.version 9.0
.target sm_100
.address_size 64

	// .globl	_Z4initPdS_S_S_
.extern .func  (.param .b32 func_retval0) vprintf
(
	.param .b64 vprintf_param_0,
	.param .b64 vprintf_param_1
)
;
.global .align 4 .b8 precalc_xorwow_matrix[102400];
.global .align 4 .b8 precalc_xorwow_offset_matrix[102400];
.global .align 4 .b8 mrg32k3aM1[2304];
.global .align 4 .b8 mrg32k3aM2[2304];
.global .align 4 .b8 mrg32k3aM1SubSeq[2016];
.global .align 4 .b8 mrg32k3aM2SubSeq[2016];
.global .align 4 .b8 mrg32k3aM1Seq[2304];
.global .align 4 .b8 mrg32k3aM2Seq[2304];
.const .align 8 .b8 __cr_lgamma_table[72];
.global .align 1 .b8 $str[24] = {99, 97, 108, 99, 95, 108, 111, 115, 115, 32, 90, 58, 32, 37, 100, 32, 32, 32, 32, 37, 108, 102, 10};
.global .align 1 .b8 $str$1[23] = {73, 110, 100, 101, 120, 58, 32, 87, 49, 58, 32, 37, 100, 44, 32, 87, 50, 58, 32, 37, 100, 10};
.global .align 1 .b8 $str$2[18] = {99, 97, 108, 99, 95, 108, 111, 115, 115, 32, 100, 58, 32, 37, 108, 102, 10};
.global .align 1 .b8 $str$3[21] = {99, 97, 108, 99, 95, 108, 111, 115, 115, 32, 108, 111, 115, 115, 58, 32, 37, 108, 102, 10};

.visible .entry _Z4initPdS_S_S_(
	.param .u64 .ptr .align 1 _Z4initPdS_S_S__param_0,
	.param .u64 .ptr .align 1 _Z4initPdS_S_S__param_1,
	.param .u64 .ptr .align 1 _Z4initPdS_S_S__param_2,
	.param .u64 .ptr .align 1 _Z4initPdS_S_S__param_3
)
{
	.reg .pred 	%p<3>;
	.reg .b32 	%r<7>;
	.reg .b64 	%rd<20>;

	ld.param.u64 	%rd3, [_Z4initPdS_S_S__param_0];
	ld.param.u64 	%rd4, [_Z4initPdS_S_S__param_1];
	ld.param.u64 	%rd1, [_Z4initPdS_S_S__param_2];
	ld.param.u64 	%rd2, [_Z4initPdS_S_S__param_3];
	cvta.to.global.u64 	%rd5, %rd4;
	cvta.to.global.u64 	%rd6, %rd3;
	mov.u32 	%r1, %tid.x;
	mov.u32 	%r2, %tid.y;
	mov.u32 	%r3, %ntid.x;
	mov.u32 	%r4, %ntid.y;
	mad.lo.s32 	%r5, %r3, %r2, %r1;
	mul.wide.u32 	%rd7, %r5, 8;
	add.s64 	%rd8, %rd6, %rd7;
	mov.b64 	%rd9, 4591870180066957722;
	st.global.u64 	[%rd8], %rd9;
	mad.lo.s32 	%r6, %r4, %r1, %r2;
	mul.wide.u32 	%rd10, %r6, 8;
	add.s64 	%rd11, %rd5, %rd10;
	st.global.u64 	[%rd11], %rd9;
	setp.ne.s32 	%p1, %r2, 0;
	@%p1 bra 	$L__BB0_2;
	cvta.to.global.u64 	%rd12, %rd1;
	mul.wide.u32 	%rd13, %r1, 8;
	add.s64 	%rd14, %rd12, %rd13;
	mov.b64 	%rd15, 4591870180066957722;
	st.global.u64 	[%rd14], %rd15;
$L__BB0_2:
	setp.ne.s32 	%p2, %r1, 0;
	@%p2 bra 	$L__BB0_4;
	cvta.to.global.u64 	%rd16, %rd2;
	mul.wide.u32 	%rd17, %r2, 8;
	add.s64 	%rd18, %rd16, %rd17;
	mov.b64 	%rd19, 4591870180066957722;
	st.global.u64 	[%rd18], %rd19;
$L__BB0_4:
	ret;

}
	// .globl	_Z10next_layerPdS_S_S_
.visible .entry _Z10next_layerPdS_S_S_(
	.param .u64 .ptr .align 1 _Z10next_layerPdS_S_S__param_0,
	.param .u64 .ptr .align 1 _Z10next_layerPdS_S_S__param_1,
	.param .u64 .ptr .align 1 _Z10next_layerPdS_S_S__param_2,
	.param .u64 .ptr .align 1 _Z10next_layerPdS_S_S__param_3
)
{
	.reg .pred 	%p<6>;
	.reg .b32 	%r<24>;
	.reg .b32 	%f<3>;
	.reg .b64 	%rd<17>;
	.reg .b64 	%fd<33>;

	ld.param.u64 	%rd2, [_Z10next_layerPdS_S_S__param_0];
	ld.param.u64 	%rd5, [_Z10next_layerPdS_S_S__param_1];
	ld.param.u64 	%rd3, [_Z10next_layerPdS_S_S__param_2];
	ld.param.u64 	%rd4, [_Z10next_layerPdS_S_S__param_3];
	cvta.to.global.u64 	%rd6, %rd5;
	mov.u32 	%r1, %tid.x;
	mov.u32 	%r2, %tid.y;
	mov.u32 	%r3, %ntid.x;
	mov.u32 	%r4, %ctaid.x;
	setp.ne.s32 	%p1, %r2, 0;
	mad.lo.s32 	%r8, %r4, %r3, %r1;
	mul.wide.u32 	%rd7, %r8, 8;
	add.s64 	%rd1, %rd6, %rd7;
	@%p1 bra 	$L__BB1_2;
	cvta.to.global.u64 	%rd8, %rd4;
	mul.wide.u32 	%rd9, %r1, 8;
	add.s64 	%rd10, %rd8, %rd9;
	ld.global.f64 	%fd6, [%rd10];
	st.global.f64 	[%rd1], %fd6;
$L__BB1_2:
	setp.ne.s32 	%p2, %r2, 0;
	bar.sync 	0;
	mov.u32 	%r9, %ntid.y;
	mad.lo.s32 	%r10, %r4, %r9, %r2;
	cvta.to.global.u64 	%rd11, %rd2;
	mul.wide.u32 	%rd12, %r10, 8;
	add.s64 	%rd13, %rd11, %rd12;
	ld.global.f64 	%fd7, [%rd13];
	mad.lo.s32 	%r11, %r3, %r2, %r1;
	cvta.to.global.u64 	%rd14, %rd3;
	mul.wide.u32 	%rd15, %r11, 8;
	add.s64 	%rd16, %rd14, %rd15;
	ld.global.f64 	%fd8, [%rd16];
	mul.f64 	%fd9, %fd7, %fd8;
	atom.global.add.f64 	%fd10, [%rd1], %fd9;
	@%p2 bra 	$L__BB1_7;
	ld.global.f64 	%fd1, [%rd1];
	fma.rn.f64 	%fd11, %fd1, 0d3FF71547652B82FE, 0d4338000000000000;
	{
	.reg .b32 %temp; 
	mov.b64 	{%r5, %temp}, %fd11;
	}
	mov.f64 	%fd12, 0dC338000000000000;
	add.rn.f64 	%fd13, %fd11, %fd12;
	fma.rn.f64 	%fd14, %fd13, 0dBFE62E42FEFA39EF, %fd1;
	fma.rn.f64 	%fd15, %fd13, 0dBC7ABC9E3B39803F, %fd14;
	fma.rn.f64 	%fd16, %fd15, 0d3E5ADE1569CE2BDF, 0d3E928AF3FCA213EA;
	fma.rn.f64 	%fd17, %fd16, %fd15, 0d3EC71DEE62401315;
	fma.rn.f64 	%fd18, %fd17, %fd15, 0d3EFA01997C89EB71;
	fma.rn.f64 	%fd19, %fd18, %fd15, 0d3F2A01A014761F65;
	fma.rn.f64 	%fd20, %fd19, %fd15, 0d3F56C16C1852B7AF;
	fma.rn.f64 	%fd21, %fd20, %fd15, 0d3F81111111122322;
	fma.rn.f64 	%fd22, %fd21, %fd15, 0d3FA55555555502A1;
	fma.rn.f64 	%fd23, %fd22, %fd15, 0d3FC5555555555511;
	fma.rn.f64 	%fd24, %fd23, %fd15, 0d3FE000000000000B;
	fma.rn.f64 	%fd25, %fd24, %fd15, 0d3FF0000000000000;
	fma.rn.f64 	%fd26, %fd25, %fd15, 0d3FF0000000000000;
	{
	.reg .b32 %temp; 
	mov.b64 	{%r6, %temp}, %fd26;
	}
	{
	.reg .b32 %temp; 
	mov.b64 	{%temp, %r7}, %fd26;
	}
	shl.b32 	%r12, %r5, 20;
	add.s32 	%r13, %r12, %r7;
	mov.b64 	%fd32, {%r6, %r13};
	{
	.reg .b32 %temp; 
	mov.b64 	{%temp, %r14}, %fd1;
	}
	mov.b32 	%f2, %r14;
	abs.f32 	%f1, %f2;
	setp.lt.f32 	%p3, %f1, 0f4086232B;
	@%p3 bra 	$L__BB1_6;
	setp.lt.f64 	%p4, %fd1, 0d0000000000000000;
	add.f64 	%fd27, %fd1, 0d7FF0000000000000;
	selp.f64 	%fd32, 0d0000000000000000, %fd27, %p4;
	setp.geu.f32 	%p5, %f1, 0f40874800;
	@%p5 bra 	$L__BB1_6;
	shr.u32 	%r15, %r5, 31;
	add.s32 	%r16, %r5, %r15;
	shr.s32 	%r17, %r16, 1;
	shl.b32 	%r18, %r17, 20;
	add.s32 	%r19, %r7, %r18;
	mov.b64 	%fd28, {%r6, %r19};
	sub.s32 	%r20, %r5, %r17;
	shl.b32 	%r21, %r20, 20;
	add.s32 	%r22, %r21, 1072693248;
	mov.b32 	%r23, 0;
	mov.b64 	%fd29, {%r23, %r22};
	mul.f64 	%fd32, %fd29, %fd28;
$L__BB1_6:
	add.f64 	%fd30, %fd32, 0d3FF0000000000000;
	div.rn.f64 	%fd31, %fd32, %fd30;
	st.global.f64 	[%rd1], %fd31;
$L__BB1_7:
	ret;

}
	// .globl	_Z9calc_lossPdS_S_S_S_
.visible .entry _Z9calc_lossPdS_S_S_S_(
	.param .u64 .ptr .align 1 _Z9calc_lossPdS_S_S_S__param_0,
	.param .u64 .ptr .align 1 _Z9calc_lossPdS_S_S_S__param_1,
	.param .u64 .ptr .align 1 _Z9calc_lossPdS_S_S_S__param_2,
	.param .u64 .ptr .align 1 _Z9calc_lossPdS_S_S_S__param_3,
	.param .u64 .ptr .align 1 _Z9calc_lossPdS_S_S_S__param_4
)
{
	.local .align 16 .b8 	__local_depot2[16];
	.reg .b64 	%SP;
	.reg .b64 	%SPL;
	.reg .pred 	%p<5>;
	.reg .b32 	%r<19>;
	.reg .b64 	%rd<32>;
	.reg .b64 	%fd<17>;

	mov.u64 	%SPL, __local_depot2;
	cvta.local.u64 	%SP, %SPL;
	ld.param.u64 	%rd2, [_Z9calc_lossPdS_S_S_S__param_0];
	ld.param.u64 	%rd3, [_Z9calc_lossPdS_S_S_S__param_1];
	ld.param.u64 	%rd4, [_Z9calc_lossPdS_S_S_S__param_2];
	ld.param.u64 	%rd5, [_Z9calc_lossPdS_S_S_S__param_3];
	ld.param.u64 	%rd6, [_Z9calc_lossPdS_S_S_S__param_4];
	add.u64 	%rd7, %SP, 0;
	add.u64 	%rd1, %SPL, 0;
	mov.u32 	%r1, %tid.x;
	mov.u32 	%r2, %tid.y;
	mov.u32 	%r3, %ntid.y;
	mov.u32 	%r4, %ctaid.x;
	bar.sync 	0;
	setp.ne.s32 	%p1, %r1, 0;
	mov.f64 	%fd16, 0d0000000000000000;
	@%p1 bra 	$L__BB2_2;
	cvta.to.global.u64 	%rd8, %rd2;
	cvta.to.global.u64 	%rd9, %rd3;
	mad.lo.s32 	%r5, %r4, %r3, %r2;
	mul.wide.u32 	%rd10, %r5, 8;
	add.s64 	%rd11, %rd8, %rd10;
	ld.global.f64 	%fd6, [%rd11];
	add.s64 	%rd12, %rd9, %rd10;
	ld.global.f64 	%fd7, [%rd12];
	sub.f64 	%fd8, %fd6, %fd7;
	mul.f64 	%fd16, %fd8, %fd8;
	st.local.u32 	[%rd1], %r5;
	st.local.f64 	[%rd1+8], %fd6;
	mov.u64 	%rd13, $str;
	cvta.global.u64 	%rd14, %rd13;
	{ // callseq 0, 0
	.param .b64 param0;
	st.param.b64 	[param0], %rd14;
	.param .b64 param1;
	st.param.b64 	[param1], %rd7;
	.param .b32 retval0;
	call.uni (retval0), 
	vprintf, 
	(
	param0, 
	param1
	);
	ld.param.b32 	%r6, [retval0];
	} // callseq 0
$L__BB2_2:
	setp.ne.s32 	%p2, %r4, 0;
	@%p2 bra 	$L__BB2_4;
	mov.u32 	%r8, %ntid.x;
	mad.lo.s32 	%r9, %r8, %r2, %r1;
	cvta.to.global.u64 	%rd16, %rd4;
	mul.wide.u32 	%rd17, %r9, 8;
	add.s64 	%rd18, %rd16, %rd17;
	ld.global.f64 	%fd9, [%rd18];
	mad.lo.s32 	%r10, %r3, %r1, %r2;
	cvta.to.global.u64 	%rd19, %rd5;
	mul.wide.u32 	%rd20, %r10, 8;
	add.s64 	%rd21, %rd19, %rd20;
	ld.global.f64 	%fd10, [%rd21];
	mul.f64 	%fd11, %fd10, %fd10;
	fma.rn.f64 	%fd12, %fd9, %fd9, %fd11;
	fma.rn.f64 	%fd16, %fd12, 0d3F847AE147AE147B, %fd16;
	st.local.v2.u32 	[%rd1], {%r9, %r9};
	mov.u64 	%rd22, $str$1;
	cvta.global.u64 	%rd23, %rd22;
	{ // callseq 1, 0
	.param .b64 param0;
	st.param.b64 	[param0], %rd23;
	.param .b64 param1;
	st.param.b64 	[param1], %rd7;
	.param .b32 retval0;
	call.uni (retval0), 
	vprintf, 
	(
	param0, 
	param1
	);
	ld.param.b32 	%r11, [retval0];
	} // callseq 1
$L__BB2_4:
	setp.eq.f64 	%p3, %fd16, 0d0000000000000000;
	@%p3 bra 	$L__BB2_6;
	cvta.to.global.u64 	%rd25, %rd6;
	st.local.f64 	[%rd1], %fd16;
	mov.u64 	%rd26, $str$2;
	cvta.global.u64 	%rd27, %rd26;
	{ // callseq 2, 0
	.param .b64 param0;
	st.param.b64 	[param0], %rd27;
	.param .b64 param1;
	st.param.b64 	[param1], %rd7;
	.param .b32 retval0;
	call.uni (retval0), 
	vprintf, 
	(
	param0, 
	param1
	);
	ld.param.b32 	%r13, [retval0];
	} // callseq 2
	add.s32 	%r15, %r4, %r1;
	or.b32  	%r16, %r15, %r2;
	setp.eq.s32 	%p4, %r16, 0;
	selp.b64 	%rd29, 0, %rd25, %p4;
	atom.global.add.f64 	%fd13, [%rd29], %fd16;
	ld.global.f64 	%fd14, [%rd25];
	st.local.f64 	[%rd1], %fd14;
	mov.u64 	%rd30, $str$3;
	cvta.global.u64 	%rd31, %rd30;
	{ // callseq 3, 0
	.param .b64 param0;
	st.param.b64 	[param0], %rd31;
	.param .b64 param1;
	st.param.b64 	[param1], %rd7;
	.param .b32 retval0;
	call.uni (retval0), 
	vprintf, 
	(
	param0, 
	param1
	);
	ld.param.b32 	%r17, [retval0];
	} // callseq 3
$L__BB2_6:
	ret;

}


// ===== COMPILED SASS (sm_100) =====

	.target	sm_100

	.elftype	@"ET_EXEC"


//--------------------- .note.nv.tkinfo           --------------------------
	.section	.note.nv.tkinfo,"",@"SHT_NOTE"
	.sectionflags	@"SHF_NOTE_NV_TKINFO"
	.tkinfo
        /*0018*/ 	.word	0x00000002
        /*0030*/ 	.string	""
        /*0030*/ 	.string	"ptxas"
        /*0030*/ 	.string	"Cuda compilation tools, release 13.0, V13.0.88"
        /*0030*/ 	.string	"Build cuda_13.0.r13.0/compiler.36424714_0"
        /*0030*/ 	.string	"-arch sm_100 -m 64 "



//--------------------- .note.nv.cuinfo           --------------------------
	.section	.note.nv.cuinfo,"",@"SHT_NOTE"
	.sectionflags	@"SHF_NOTE_NV_CUINFO"
        /*0018*/ 	.short	0x0002
        /*001a*/ 	.short	0x0064
        /*001c*/ 	.short	0x0082
	.zero		2


//--------------------- .nv.info                  --------------------------
	.section	.nv.info,"",@"SHT_CUDA_INFO"
	.align	4


	//----- nvinfo : EIATTR_REGCOUNT
	.align		4
        /*0000*/ 	.byte	0x04, 0x2f
        /*0002*/ 	.short	(.L_14 - .L_13)
	.align		4
.L_13:
        /*0004*/ 	.word	index@(_Z4initPdS_S_S_)
        /*0008*/ 	.word	0x00000010


	//----- nvinfo : EIATTR_FRAME_SIZE
	.align		4
.L_14:
        /*000c*/ 	.byte	0x04, 0x11
        /*000e*/ 	.short	(.L_16 - .L_15)
	.align		4
.L_15:
        /*0010*/ 	.word	index@(_Z4initPdS_S_S_)
        /*0014*/ 	.word	0x00000000


	//----- nvinfo : EIATTR_REGCOUNT
	.align		4
.L_16:
        /*0018*/ 	.byte	0x04, 0x2f
        /*001a*/ 	.short	(.L_18 - .L_17)
	.align		4
.L_17:
        /*001c*/ 	.word	index@(_Z10next_layerPdS_S_S_)
        /*0020*/ 	.word	0x0000001a


	//----- nvinfo : EIATTR_FRAME_SIZE
	.align		4
.L_18:
        /*0024*/ 	.byte	0x04, 0x11
        /*0026*/ 	.short	(.L_20 - .L_19)
	.align		4
.L_19:
        /*0028*/ 	.word	index@($__internal_0_$__cuda_sm20_div_rn_f64_full)
        /*002c*/ 	.word	0x00000000


	//----- nvinfo : EIATTR_FRAME_SIZE
	.align		4
.L_20:
        /*0030*/ 	.byte	0x04, 0x11
        /*0032*/ 	.short	(.L_22 - .L_21)
	.align		4
.L_21:
        /*0034*/ 	.word	index@(_Z10next_layerPdS_S_S_)
        /*0038*/ 	.word	0x00000000


	//----- nvinfo : EIATTR_REGCOUNT
	.align		4
.L_22:
        /*003c*/ 	.byte	0x04, 0x2f
        /*003e*/ 	.short	(.L_24 - .L_23)
	.align		4
.L_23:
        /*0040*/ 	.word	index@(_Z9calc_lossPdS_S_S_S_)
        /*0044*/ 	.word	0x0000001c


	//----- nvinfo : EIATTR_FRAME_SIZE
	.align		4
.L_24:
        /*0048*/ 	.byte	0x04, 0x11
        /*004a*/ 	.short	(.L_26 - .L_25)
	.align		4
.L_25:
        /*004c*/ 	.word	index@(_Z9calc_lossPdS_S_S_S_)
        /*0050*/ 	.word	0x00000010


	//----- nvinfo : EIATTR_MIN_STACK_SIZE
	.align		4
.L_26:
        /*0054*/ 	.byte	0x04, 0x12
        /*0056*/ 	.short	(.L_28 - .L_27)
	.align		4
.L_27:
        /*0058*/ 	.word	index@(_Z9calc_lossPdS_S_S_S_)
        /*005c*/ 	.word	0x00000010


	//----- nvinfo : EIATTR_MIN_STACK_SIZE
	.align		4
.L_28:
        /*0060*/ 	.byte	0x04, 0x12
        /*0062*/ 	.short	(.L_30 - .L_29)
	.align		4
.L_29:
        /*0064*/ 	.word	index@(_Z10next_layerPdS_S_S_)
        /*0068*/ 	.word	0x00000000


	//----- nvinfo : EIATTR_MIN_STACK_SIZE
	.align		4
.L_30:
        /*006c*/ 	.byte	0x04, 0x12
        /*006e*/ 	.short	(.L_32 - .L_31)
	.align		4
.L_31:
        /*0070*/ 	.word	index@(_Z4initPdS_S_S_)
        /*0074*/ 	.word	0x00000000
.L_32:


//--------------------- .nv.compat                --------------------------
	.section	.nv.compat,"",@"SHT_CUDA_COMPAT_INFO"
	.align	4
        /*0000*/ 	.byte	0x02, 0x09, 0x00, 0x00, 0x02, 0x02, 0x01, 0x00, 0x02, 0x05, 0x05, 0x00, 0x03, 0x07, 0x01, 0x01
        /*0010*/ 	.byte	0x02, 0x03, 0x00, 0x00, 0x02, 0x06, 0x01, 0x00, 0x04, 0x0b, 0x08, 0x00, 0x01, 0x00, 0x00, 0x00
        /*0020*/ 	.byte	0x00, 0x00, 0x00, 0x00


//--------------------- .nv.info._Z9calc_lossPdS_S_S_S_ --------------------------
	.section	.nv.info._Z9calc_lossPdS_S_S_S_,"",@"SHT_CUDA_INFO"
	.sectionflags	@""
	.align	4


	//----- nvinfo : EIATTR_CUDA_API_VERSION
	.align		4
        /*0000*/ 	.byte	0x04, 0x37
        /*0002*/ 	.short	(.L_34 - .L_33)
.L_33:
        /*0004*/ 	.word	0x00000082


	//----- nvinfo : EIATTR_KPARAM_INFO
	.align		4
.L_34:
        /*0008*/ 	.byte	0x04, 0x17
        /*000a*/ 	.short	(.L_36 - .L_35)
.L_35:
        /*000c*/ 	.word	0x00000000
        /*0010*/ 	.short	0x0004
        /*0012*/ 	.short	0x0020
        /*0014*/ 	.byte	0x00, 0xf5, 0x21, 0x00


	//----- nvinfo : EIATTR_KPARAM_INFO
	.align		4
.L_36:
        /*0018*/ 	.byte	0x04, 0x17
        /*001a*/ 	.short	(.L_38 - .L_37)
.L_37:
        /*001c*/ 	.word	0x00000000
        /*0020*/ 	.short	0x0003
        /*0022*/ 	.short	0x0018
        /*0024*/ 	.byte	0x00, 0xf5, 0x21, 0x00


	//----- nvinfo : EIATTR_KPARAM_INFO
	.align		4
.L_38:
        /*0028*/ 	.byte	0x04, 0x17
        /*002a*/ 	.short	(.L_40 - .L_39)
.L_39:
        /*002c*/ 	.word	0x00000000
        /*0030*/ 	.short	0x0002
        /*0032*/ 	.short	0x0010
        /*0034*/ 	.byte	0x00, 0xf5, 0x21, 0x00


	//----- nvinfo : EIATTR_KPARAM_INFO
	.align		4
.L_40:
        /*0038*/ 	.byte	0x04, 0x17
        /*003a*/ 	.short	(.L_42 - .L_41)
.L_41:
        /*003c*/ 	.word	0x00000000
        /*0040*/ 	.short	0x0001
        /*0042*/ 	.short	0x0008
        /*0044*/ 	.byte	0x00, 0xf5, 0x21, 0x00


	//----- nvinfo : EIATTR_KPARAM_INFO
	.align		4
.L_42:
        /*0048*/ 	.byte	0x04, 0x17
        /*004a*/ 	.short	(.L_44 - .L_43)
.L_43:
        /*004c*/ 	.word	0x00000000
        /*0050*/ 	.short	0x0000
        /*0052*/ 	.short	0x0000
        /*0054*/ 	.byte	0x00, 0xf5, 0x21, 0x00


	//----- nvinfo : EIATTR_SPARSE_MMA_MASK
	.align		4
.L_44:
        /*0058*/ 	.byte	0x03, 0x50
        /*005a*/ 	.short	0x0000


	//----- nvinfo : EIATTR_MAXREG_COUNT
	.align		4
        /*005c*/ 	.byte	0x03, 0x1b
        /*005e*/ 	.short	0x00ff


	//----- nvinfo : EIATTR_NUM_BARRIERS
	.align		4
        /*0060*/ 	.byte	0x02, 0x4c
        /*0062*/ 	.byte	0x01
	.zero		1


	//----- nvinfo : EIATTR_EXTERNS
	.align		4
        /*0064*/ 	.byte	0x04, 0x0f
        /*0066*/ 	.short	(.L_46 - .L_45)


	//   ....[0]....
	.align		4
.L_45:
        /*0068*/ 	.word	index@(vprintf)


	//----- nvinfo : EIATTR_MERCURY_ISA_VERSION
	.align		4
.L_46:
        /*006c*/ 	.byte	0x03, 0x5f
        /*006e*/ 	.short	0x0101


	//----- nvinfo : EIATTR_VRC_CTA_INIT_COUNT
	.align		4
        /*0070*/ 	.byte	0x02, 0x4a
	.zero		1
	.zero		1


	//----- nvinfo : EIATTR_SYSCALL_OFFSETS
	.align		4
        /*0074*/ 	.byte	0x04, 0x46
        /*0076*/ 	.short	(.L_48 - .L_47)


	//   ....[0]....
.L_47:
        /*0078*/ 	.word	0x00000230


	//   ....[1]....
        /*007c*/ 	.word	0x000003f0


	//   ....[2]....
        /*0080*/ 	.word	0x000004b0


	//   ....[3]....
        /*0084*/ 	.word	0x000005c0


	//----- nvinfo : EIATTR_EXIT_INSTR_OFFSETS
	.align		4
.L_48:
        /*0088*/ 	.byte	0x04, 0x1c
        /*008a*/ 	.short	(.L_50 - .L_49)


	//   ....[0]....
.L_49:
        /*008c*/ 	.word	0x00000410


	//   ....[1]....
        /*0090*/ 	.word	0x000005d0


	//----- nvinfo : EIATTR_CRS_STACK_SIZE
	.align		4
.L_50:
        /*0094*/ 	.byte	0x04, 0x1e
        /*0096*/ 	.short	(.L_52 - .L_51)
.L_51:
        /*0098*/ 	.word	0x00000000


	//----- nvinfo : EIATTR_CBANK_PARAM_SIZE
	.align		4
.L_52:
        /*009c*/ 	.byte	0x03, 0x19
        /*009e*/ 	.short	0x0028


	//----- nvinfo : EIATTR_PARAM_CBANK
	.align		4
        /*00a0*/ 	.byte	0x04, 0x0a
        /*00a2*/ 	.short	(.L_54 - .L_53)
	.align		4
.L_53:
        /*00a4*/ 	.word	index@(.nv.constant0._Z9calc_lossPdS_S_S_S_)
        /*00a8*/ 	.short	0x0380
        /*00aa*/ 	.short	0x0028


	//----- nvinfo : EIATTR_SW_WAR
	.align		4
.L_54:
        /*00ac*/ 	.byte	0x04, 0x36
        /*00ae*/ 	.short	(.L_56 - .L_55)
.L_55:
        /*00b0*/ 	.word	0x00000008
.L_56:


//--------------------- .nv.info._Z10next_layerPdS_S_S_ --------------------------
	.section	.nv.info._Z10next_layerPdS_S_S_,"",@"SHT_CUDA_INFO"
	.sectionflags	@""
	.align	4


	//----- nvinfo : EIATTR_CUDA_API_VERSION
	.align		4
        /*0000*/ 	.byte	0x04, 0x37
        /*0002*/ 	.short	(.L_58 - .L_57)
.L_57:
        /*0004*/ 	.word	0x00000082


	//----- nvinfo : EIATTR_KPARAM_INFO
	.align		4
.L_58:
        /*0008*/ 	.byte	0x04, 0x17
        /*000a*/ 	.short	(.L_60 - .L_59)
.L_59:
        /*000c*/ 	.word	0x00000000
        /*0010*/ 	.short	0x0003
        /*0012*/ 	.short	0x0018
        /*0014*/ 	.byte	0x00, 0xf5, 0x21, 0x00


	//----- nvinfo : EIATTR_KPARAM_INFO
	.align		4
.L_60:
        /*0018*/ 	.byte	0x04, 0x17
        /*001a*/ 	.short	(.L_62 - .L_61)
.L_61:
        /*001c*/ 	.word	0x00000000
        /*0020*/ 	.short	0x0002
        /*0022*/ 	.short	0x0010
        /*0024*/ 	.byte	0x00, 0xf5, 0x21, 0x00


	//----- nvinfo : EIATTR_KPARAM_INFO
	.align		4
.L_62:
        /*0028*/ 	.byte	0x04, 0x17
        /*002a*/ 	.short	(.L_64 - .L_63)
.L_63:
        /*002c*/ 	.word	0x00000000
        /*0030*/ 	.short	0x0001
        /*0032*/ 	.short	0x0008
        /*0034*/ 	.byte	0x00, 0xf5, 0x21, 0x00


	//----- nvinfo : EIATTR_KPARAM_INFO
	.align		4
.L_64:
        /*0038*/ 	.byte	0x04, 0x17
        /*003a*/ 	.short	(.L_66 - .L_65)
.L_65:
        /*003c*/ 	.word	0x00000000
        /*0040*/ 	.short	0x0000
        /*0042*/ 	.short	0x0000
        /*0044*/ 	.byte	0x00, 0xf5, 0x21, 0x00


	//----- nvinfo : EIATTR_SPARSE_MMA_MASK
	.align		4
.L_66:
        /*0048*/ 	.byte	0x03, 0x50
        /*004a*/ 	.short	0x0000


	//----- nvinfo : EIATTR_MAXREG_COUNT
	.align		4
        /*004c*/ 	.byte	0x03, 0x1b
        /*004e*/ 	.short	0x00ff


	//----- nvinfo : EIATTR_NUM_BARRIERS
	.align		4
        /*0050*/ 	.byte	0x02, 0x4c
        /*0052*/ 	.byte	0x01
	.zero		1


	//----- nvinfo : EIATTR_MERCURY_ISA_VERSION
	.align		4
        /*0054*/ 	.byte	0x03, 0x5f
        /*0056*/ 	.short	0x0101


	//----- nvinfo : EIATTR_VRC_CTA_INIT_COUNT
	.align		4
        /*0058*/ 	.byte	0x02, 0x4a
	.zero		1
	.zero		1


	//----- nvinfo : EIATTR_EXIT_INSTR_OFFSETS
	.align		4
        /*005c*/ 	.byte	0x04, 0x1c
        /*005e*/ 	.short	(.L_68 - .L_67)


	//   ....[0]....
.L_67:
        /*0060*/ 	.word	0x000001a0


	//   ....[1]....
        /*0064*/ 	.word	0x000006f0


	//----- nvinfo : EIATTR_CRS_STACK_SIZE
	.align		4
.L_68:
        /*0068*/ 	.byte	0x04, 0x1e
        /*006a*/ 	.short	(.L_70 - .L_69)
.L_69:
        /*006c*/ 	.word	0x00000000


	//----- nvinfo : EIATTR_CBANK_PARAM_SIZE
	.align		4
.L_70:
        /*0070*/ 	.byte	0x03, 0x19
        /*0072*/ 	.short	0x0020


	//----- nvinfo : EIATTR_PARAM_CBANK
	.align		4
        /*0074*/ 	.byte	0x04, 0x0a
        /*0076*/ 	.short	(.L_72 - .L_71)
	.align		4
.L_71:
        /*0078*/ 	.word	index@(.nv.constant0._Z10next_layerPdS_S_S_)
        /*007c*/ 	.short	0x0380
        /*007e*/ 	.short	0x0020


	//----- nvinfo : EIATTR_SW_WAR
	.align		4
.L_72:
        /*0080*/ 	.byte	0x04, 0x36
        /*0082*/ 	.short	(.L_74 - .L_73)
.L_73:
        /*0084*/ 	.word	0x00000008
.L_74:


//--------------------- .nv.info._Z4initPdS_S_S_  --------------------------
	.section	.nv.info._Z4initPdS_S_S_,"",@"SHT_CUDA_INFO"
	.sectionflags	@""
	.align	4


	//----- nvinfo : EIATTR_CUDA_API_VERSION
	.align		4
        /*0000*/ 	.byte	0x04, 0x37
        /*0002*/ 	.short	(.L_76 - .L_75)
.L_75:
        /*0004*/ 	.word	0x00000082


	//----- nvinfo : EIATTR_KPARAM_INFO
	.align		4
.L_76:
        /*0008*/ 	.byte	0x04, 0x17
        /*000a*/ 	.short	(.L_78 - .L_77)
.L_77:
        /*000c*/ 	.word	0x00000000
        /*0010*/ 	.short	0x0003
        /*0012*/ 	.short	0x0018
        /*0014*/ 	.byte	0x00, 0xf5, 0x21, 0x00


	//----- nvinfo : EIATTR_KPARAM_INFO
	.align		4
.L_78:
        /*0018*/ 	.byte	0x04, 0x17
        /*001a*/ 	.short	(.L_80 - .L_79)
.L_79:
        /*001c*/ 	.word	0x00000000
        /*0020*/ 	.short	0x0002
        /*0022*/ 	.short	0x0010
        /*0024*/ 	.byte	0x00, 0xf5, 0x21, 0x00


	//----- nvinfo : EIATTR_KPARAM_INFO
	.align		4
.L_80:
        /*0028*/ 	.byte	0x04, 0x17
        /*002a*/ 	.short	(.L_82 - .L_81)
.L_81:
        /*002c*/ 	.word	0x00000000
        /*0030*/ 	.short	0x0001
        /*0032*/ 	.short	0x0008
        /*0034*/ 	.byte	0x00, 0xf5, 0x21, 0x00


	//----- nvinfo : EIATTR_KPARAM_INFO
	.align		4
.L_82:
        /*0038*/ 	.byte	0x04, 0x17
        /*003a*/ 	.short	(.L_84 - .L_83)
.L_83:
        /*003c*/ 	.word	0x00000000
        /*0040*/ 	.short	0x0000
        /*0042*/ 	.short	0x0000
        /*0044*/ 	.byte	0x00, 0xf5, 0x21, 0x00


	//----- nvinfo : EIATTR_SPARSE_MMA_MASK
	.align		4
.L_84:
        /*0048*/ 	.byte	0x03, 0x50
        /*004a*/ 	.short	0x0000


	//----- nvinfo : EIATTR_MAXREG_COUNT
	.align		4
        /*004c*/ 	.byte	0x03, 0x1b
        /*004e*/ 	.short	0x00ff


	//----- nvinfo : EIATTR_MERCURY_ISA_VERSION
	.align		4
        /*0050*/ 	.byte	0x03, 0x5f
        /*0052*/ 	.short	0x0101


	//----- nvinfo : EIATTR_VRC_CTA_INIT_COUNT
	.align		4
        /*0054*/ 	.byte	0x02, 0x4a
	.zero		1
	.zero		1


	//----- nvinfo : EIATTR_EXIT_INSTR_OFFSETS
	.align		4
        /*0058*/ 	.byte	0x04, 0x1c
        /*005a*/ 	.short	(.L_86 - .L_85)


	//   ....[0]....
.L_85:
        /*005c*/ 	.word	0x00000150


	//   ....[1]....
        /*0060*/ 	.word	0x00000190


	//----- nvinfo : EIATTR_CBANK_PARAM_SIZE
	.align		4
.L_86:
        /*0064*/ 	.byte	0x03, 0x19
        /*0066*/ 	.short	0x0020


	//----- nvinfo : EIATTR_PARAM_CBANK
	.align		4
        /*0068*/ 	.byte	0x04, 0x0a
        /*006a*/ 	.short	(.L_88 - .L_87)
	.align		4
.L_87:
        /*006c*/ 	.word	index@(.nv.constant0._Z4initPdS_S_S_)
        /*0070*/ 	.short	0x0380
        /*0072*/ 	.short	0x0020


	//----- nvinfo : EIATTR_SW_WAR
	.align		4
.L_88:
        /*0074*/ 	.byte	0x04, 0x36
        /*0076*/ 	.short	(.L_90 - .L_89)
.L_89:
        /*0078*/ 	.word	0x00000008
.L_90:


//--------------------- .nv.callgraph             --------------------------
	.section	.nv.callgraph,"",@"SHT_CUDA_CALLGRAPH"
	.align	4
	.sectionentsize	8
	.align		4
        /*0000*/ 	.word	0x00000000
	.align		4
        /*0004*/ 	.word	0xffffffff
	.align		4
        /*0008*/ 	.word	index@(_Z9calc_lossPdS_S_S_S_)
	.align		4
        /*000c*/ 	.word	index@(vprintf)
	.align		4
        /*0010*/ 	.word	0x00000000
	.align		4
        /*0014*/ 	.word	0xfffffffe
	.align		4
        /*0018*/ 	.word	0x00000000
	.align		4
        /*001c*/ 	.word	0xfffffffd
	.align		4
        /*0020*/ 	.word	0x00000000
	.align		4
        /*0024*/ 	.word	0xfffffffc


//--------------------- .nv.constant4             --------------------------
	.section	.nv.constant4,"a",@progbits
	.align	8
	.align		8
.nv.constant4:
        /*0000*/ 	.dword	vprintf
	.align		8
        /*0008*/ 	.dword	precalc_xorwow_matrix
	.align		8
        /*0010*/ 	.dword	precalc_xorwow_offset_matrix
	.align		8
        /*0018*/ 	.dword	mrg32k3aM1
	.align		8
        /*0020*/ 	.dword	mrg32k3aM2
	.align		8
        /*0028*/ 	.dword	mrg32k3aM1SubSeq
	.align		8
        /*0030*/ 	.dword	mrg32k3aM2SubSeq
	.align		8
        /*0038*/ 	.dword	mrg32k3aM1Seq
	.align		8
        /*0040*/ 	.dword	mrg32k3aM2Seq
	.align		8
        /*0048*/ 	.dword	$str
	.align		8
        /*0050*/ 	.dword	$str$1
	.align		8
        /*0058*/ 	.dword	$str$2
	.align		8
        /*0060*/ 	.dword	$str$3


//--------------------- .nv.constant3             --------------------------
	.section	.nv.constant3,"a",@progbits
	.align	8
.nv.constant3:
	.type		__cr_lgamma_table,@object
	.size		__cr_lgamma_table,(.L_8 - __cr_lgamma_table)
__cr_lgamma_table:
        /*0000*/ 	.byte	0x00, 0x00, 0x00, 0x00, 0x00, 0x00, 0x00, 0x00, 0x00, 0x00, 0x00, 0x00, 0x00, 0x00, 0x00, 0x00
        /*0010*/ 	.byte	0xef, 0x39, 0xfa, 0xfe, 0x42, 0x2e, 0xe6, 0x3f, 0x02, 0x20, 0x2a, 0xfa, 0x0b, 0xab, 0xfc, 0x3f
        /*0020*/ 	.byte	0xf9, 0x2c, 0x92, 0x7c, 0xa7, 0x6c, 0x09, 0x40, 0xc9, 0x79, 0x44, 0x3c, 0x64, 0x26, 0x13, 0x40
        /*0030*/ 	.byte	0xca, 0x01, 0xcf, 0x3a, 0x27, 0x51, 0x1a, 0x40, 0x30, 0xcc, 0x2d, 0xf3, 0xe1, 0x0c, 0x21, 0x40
        /*0040*/ 	.byte	0x0d, 0xb7, 0xfc, 0x82, 0x8e, 0x35, 0x25, 0x40
.L_8:


//--------------------- .text._Z9calc_lossPdS_S_S_S_ --------------------------
	.section	.text._Z9calc_lossPdS_S_S_S_,"ax",@progbits
	.align	128
        .global         _Z9calc_lossPdS_S_S_S_
        .type           _Z9calc_lossPdS_S_S_S_,@function
        .size           _Z9calc_lossPdS_S_S_S_,(.L_x_18 - _Z9calc_lossPdS_S_S_S_)
        .other          _Z9calc_lossPdS_S_S_S_,@"STO_CUDA_ENTRY STV_DEFAULT"
_Z9calc_lossPdS_S_S_S_:
.text._Z9calc_lossPdS_S_S_S_:
[----:B------:R-:W0:Y:S01]  /*0000*/  LDC R1, c[0x0][0x37c] ;  /* 0x0000df00ff017b82 */ /* 0x000e220000000800 */
[----:B------:R-:W1:Y:S01]  /*0010*/  S2R R23, SR_TID.X ;  /* 0x0000000000177919 */ /* 0x000e620000002100 */
[----:B------:R-:W2:Y:S01]  /*0020*/  LDCU UR4, c[0x0][0x2f8] ;  /* 0x00005f00ff0477ac */ /* 0x000ea20008000800 */
[----:B0-----:R-:W-:Y:S01]  /*0030*/  VIADD R1, R1, 0xfffffff0 ;  /* 0xfffffff001017836 */ /* 0x001fe20000000000 */
[----:B------:R-:W-:Y:S01]  /*0040*/  BSSY.RECONVERGENT B6, `(.L_x_0) ;  /* 0x0000020000067945 */ /* 0x000fe20003800200 */
[----:B------:R-:W0:Y:S01]  /*0050*/  S2R R22, SR_TID.Y ;  /* 0x0000000000167919 */ /* 0x000e220000002200 */
[----:B------:R-:W3:Y:S01]  /*0060*/  LDCU UR5, c[0x0][0x2fc] ;  /* 0x00005f80ff0577ac */ /* 0x000ee20008000800 */
[----:B------:R-:W-:Y:S01]  /*0070*/  CS2R R16, SRZ ;  /* 0x0000000000107805 */ /* 0x000fe2000001ff00 */
[----:B------:R-:W4:Y:S01]  /*0080*/  S2R R19, SR_CTAID.X ;  /* 0x0000000000137919 */ /* 0x000f220000002500 */
[----:B------:R-:W0:Y:S01]  /*0090*/  LDCU.64 UR36, c[0x0][0x358] ;  /* 0x00006b00ff2477ac */ /* 0x000e220008000a00 */
[----:B------:R-:W-:Y:S06]  /*00a0*/  BAR.SYNC.DEFER_BLOCKING 0x0 ;  /* 0x0000000000007b1d */ /* 0x000fec0000010000 */
[----:B------:R-:W0:Y:S01]  /*00b0*/  LDCU UR38, c[0x0][0x364] ;  /* 0x00006c80ff2677ac */ /* 0x000e220008000800 */
[----:B--2---:R-:W-:-:S05]  /*00c0*/  IADD3 R18, P1, PT, R1, UR4, RZ ;  /* 0x0000000401127c10 */ /* 0x004fca000ff3e0ff */
[----:B---3--:R-:W-:Y:S01]  /*00d0*/  IMAD.X R2, RZ, RZ, UR5, P1 ;  /* 0x00000005ff027e24 */ /* 0x008fe200088e06ff */
[----:B-1----:R-:W-:-:S13]  /*00e0*/  ISETP.NE.AND P0, PT, R23, RZ, PT ;  /* 0x000000ff1700720c */ /* 0x002fda0003f05270 */
[----:B0-----:R-:W-:Y:S05]  /*00f0*/  @P0 BRA `(.L_x_1) ;  /* 0x0000000000500947 */ /* 0x001fea0003800000 */
[----:B------:R-:W0:Y:S01]  /*0100*/  LDC.64 R6, c[0x0][0x380] ;  /* 0x0000e000ff067b82 */ /* 0x000e220000000a00 */
[----:B----4-:R-:W-:-:S07]  /*0110*/  IMAD R0, R19, UR38, R22 ;  /* 0x0000002613007c24 */ /* 0x010fce000f8e0216 */
[----:B------:R-:W1:Y:S01]  /*0120*/  LDC.64 R12, c[0x0][0x388] ;  /* 0x0000e200ff0c7b82 */ /* 0x000e620000000a00 */
[----:B------:R-:W-:Y:S01]  /*0130*/  MOV R8, 0x0 ;  /* 0x0000000000087802 */ /* 0x000fe20000000f00 */
[----:B------:R-:W2:Y:S01]  /*0140*/  LDCU.64 UR4, c[0x4][0x48] ;  /* 0x01000900ff0477ac */ /* 0x000ea20008000a00 */
[----:B0-----:R-:W-:-:S05]  /*0150*/  IMAD.WIDE.U32 R6, R0, 0x8, R6 ;  /* 0x0000000800067825 */ /* 0x001fca00078e0006 */
[----:B------:R0:W3:Y:S01]  /*0160*/  LDG.E.64 R10, desc[UR36][R6.64] ;  /* 0x00000024060a7981 */ /* 0x0000e2000c1e1b00 */
[----:B-1----:R-:W-:-:S06]  /*0170*/  IMAD.WIDE.U32 R12, R0, 0x8, R12 ;  /* 0x00000008000c7825 */ /* 0x002fcc00078e000c */
[----:B------:R-:W4:Y:S01]  /*0180*/  LDG.E.64 R12, desc[UR36][R12.64] ;  /* 0x000000240c0c7981 */ /* 0x000f22000c1e1b00 */
[----:B------:R-:W1:Y:S03]  /*0190*/  LDC.64 R8, c[0x4][R8] ;  /* 0x0100000008087b82 */ /* 0x000e660000000a00 */
[----:B------:R1:W-:Y:S01]  /*01a0*/  STL [R1], R0 ;  /* 0x0000000001007387 */ /* 0x0003e20000100800 */
[----:B--2---:R-:W-:Y:S01]  /*01b0*/  MOV R4, UR4 ;  /* 0x0000000400047c02 */ /* 0x004fe20008000f00 */
[----:B------:R-:W-:Y:S01]  /*01c0*/  IMAD.U32 R5, RZ, RZ, UR5 ;  /* 0x00000005ff057e24 */ /* 0x000fe2000f8e00ff */
[----:B0-----:R-:W-:Y:S01]  /*01d0*/  MOV R7, R2 ;  /* 0x0000000200077202 */ /* 0x001fe20000000f00 */
[----:B------:R-:W-:Y:S01]  /*01e0*/  IMAD.MOV.U32 R6, RZ, RZ, R18 ;  /* 0x000000ffff067224 */ /* 0x000fe200078e0012 */
[----:B---3--:R0:W-:Y:S01]  /*01f0*/  STL.64 [R1+0x8], R10 ;  /* 0x0000080a01007387 */ /* 0x0081e20000100a00 */
[----:B----4-:R-:W-:-:S08]  /*0200*/  DADD R16, R10, -R12 ;  /* 0x000000000a107229 */ /* 0x010fd0000000080c */
[----:B01----:R-:W-:-:S11]  /*0210*/  DMUL R16, R16, R16 ;  /* 0x0000001010107228 */ /* 0x003fd60000000000 */
[----:B------:R-:W-:-:S07]  /*0220*/  LEPC R20, `(.L_x_1) ;  /* 0x000000001014794e */ /* 0x000fce0000000000 */
[----:B------:R-:W-:Y:S05]  /*0230*/  CALL.ABS.NOINC R8 ;  /* 0x0000000008007343 */ /* 0x000fea0003c00000 */
.L_x_1:
[----:B------:R-:W-:Y:S05]  /*0240*/  BSYNC.RECONVERGENT B6 ;  /* 0x0000000000067941 */ /* 0x000fea0003800200 */
.L_x_0:
[----:B----4-:R-:W-:-:S13]  /*0250*/  ISETP.NE.AND P0, PT, R19, RZ, PT ;  /* 0x000000ff1300720c */ /* 0x010fda0003f05270 */
[----:B------:R-:W-:Y:S05]  /*0260*/  @P0 BRA `(.L_x_2) ;  /* 0x0000000000640947 */ /* 0x000fea0003800000 */
[----:B------:R-:W0:Y:S01]  /*0270*/  LDC.64 R12, c[0x0][0x398] ;  /* 0x0000e600ff0c7b82 */ /* 0x000e220000000a00 */
[----:B------:R-:W1:Y:S01]  /*0280*/  LDCU UR4, c[0x0][0x360] ;  /* 0x00006c00ff0477ac */ /* 0x000e620008000800 */
[----:B------:R-:W-:-:S06]  /*0290*/  IMAD R3, R23, UR38, R22 ;  /* 0x0000002617037c24 */ /* 0x000fcc000f8e0216 */
[----:B------:R-:W2:Y:S01]  /*02a0*/  LDC.64 R6, c[0x0][0x390] ;  /* 0x0000e400ff067b82 */ /* 0x000ea20000000a00 */
[----:B------:R-:W-:Y:S01]  /*02b0*/  MOV R8, 0x0 ;  /* 0x0000000000087802 */ /* 0x000fe20000000f00 */
[----:B------:R-:W3:Y:S01]  /*02c0*/  LDCU.64 UR6, c[0x4][0x50] ;  /* 0x01000a00ff0677ac */ /* 0x000ee20008000a00 */
[----:B-1----:R-:W-:Y:S02]  /*02d0*/  IMAD R10, R22, UR4, R23 ;  /* 0x00000004160a7c24 */ /* 0x002fe4000f8e0217 */
[----:B0-----:R-:W-:-:S06]  /*02e0*/  IMAD.WIDE.U32 R12, R3, 0x8, R12 ;  /* 0x00000008030c7825 */ /* 0x001fcc00078e000c */
[----:B------:R-:W4:Y:S01]  /*02f0*/  LDG.E.64 R12, desc[UR36][R12.64] ;  /* 0x000000240c0c7981 */ /* 0x000f22000c1e1b00 */
[----:B--2---:R-:W-:-:S06]  /*0300*/  IMAD.WIDE.U32 R6, R10, 0x8, R6 ;  /* 0x000000080a067825 */ /* 0x004fcc00078e0006 */
[----:B------:R-:W2:Y:S01]  /*0310*/  LDG.E.64 R6, desc[UR36][R6.64] ;  /* 0x0000002406067981 */ /* 0x000ea2000c1e1b00 */
[----:B------:R-:W-:Y:S01]  /*0320*/  IMAD.MOV.U32 R11, RZ, RZ, R10 ;  /* 0x000000ffff0b7224 */ /* 0x000fe200078e000a */
[----:B------:R-:W0:Y:S01]  /*0330*/  LDC.64 R8, c[0x4][R8] ;  /* 0x0100000008087b82 */ /* 0x000e220000000a00 */
[----:B------:R-:W-:Y:S01]  /*0340*/  UMOV UR4, 0x47ae147b ;  /* 0x47ae147b00047882 */ /* 0x000fe20000000000 */
[----:B------:R-:W-:Y:S02]  /*0350*/  UMOV UR5, 0x3f847ae1 ;  /* 0x3f847ae100057882 */ /* 0x000fe40000000000 */
[----:B------:R1:W-:Y:S01]  /*0360*/  STL.64 [R1], R10 ;  /* 0x0000000a01007387 */ /* 0x0003e20000100a00 */
[----:B----4-:R-:W-:-:S08]  /*0370*/  DMUL R4, R12, R12 ;  /* 0x0000000c0c047228 */ /* 0x010fd00000000000 */
[----:B--2---:R-:W-:Y:S01]  /*0380*/  DFMA R4, R6, R6, R4 ;  /* 0x000000060604722b */ /* 0x004fe20000000004 */
[----:B------:R-:W-:Y:S02]  /*0390*/  IMAD.MOV.U32 R6, RZ, RZ, R18 ;  /* 0x000000ffff067224 */ /* 0x000fe400078e0012 */
[----:B------:R-:W-:-:S05]  /*03a0*/  IMAD.MOV.U32 R7, RZ, RZ, R2 ;  /* 0x000000ffff077224 */ /* 0x000fca00078e0002 */
[----:B------:R-:W-:Y:S01]  /*03b0*/  DFMA R16, R4, UR4, R16 ;  /* 0x0000000404107c2b */ /* 0x000fe20008000010 */
[----:B---3--:R-:W-:Y:S01]  /*03c0*/  IMAD.U32 R4, RZ, RZ, UR6 ;  /* 0x00000006ff047e24 */ /* 0x008fe2000f8e00ff */
[----:B01----:R-:W-:-:S09]  /*03d0*/  MOV R5, UR7 ;  /* 0x0000000700057c02 */ /* 0x003fd20008000f00 */
[----:B------:R-:W-:-:S07]  /*03e0*/  LEPC R20, `(.L_x_2) ;  /* 0x000000001014794e */ /* 0x000fce0000000000 */
[----:B------:R-:W-:Y:S05]  /*03f0*/  CALL.ABS.NOINC R8 ;  /* 0x0000000008007343 */ /* 0x000fea0003c00000 */
.L_x_2:
[----:B------:R-:W-:-:S14]  /*0400*/  DSETP.NEU.AND P0, PT, R16, RZ, PT ;  /* 0x000000ff1000722a */ /* 0x000fdc0003f0d000 */
[----:B------:R-:W-:Y:S05]  /*0410*/  @!P0 EXIT ;  /* 0x000000000000894d */ /* 0x000fea0003800000 */
[----:B------:R-:W-:Y:S01]  /*0420*/  MOV R24, 0x0 ;  /* 0x0000000000187802 */ /* 0x000fe20000000f00 */
[----:B------:R0:W-:Y:S01]  /*0430*/  STL.64 [R1], R16 ;  /* 0x0000001001007387 */ /* 0x0001e20000100a00 */
[----:B------:R-:W1:Y:S01]  /*0440*/  LDCU.64 UR4, c[0x4][0x58] ;  /* 0x01000b00ff0477ac */ /* 0x000e620008000a00 */
[----:B------:R-:W-:Y:S01]  /*0450*/  MOV R6, R18 ;  /* 0x0000001200067202 */ /* 0x000fe20000000f00 */
[----:B------:R0:W2:Y:S01]  /*0460*/  LDC.64 R8, c[0x4][R24] ;  /* 0x0100000018087b82 */ /* 0x0000a20000000a00 */
[----:B------:R-:W-:Y:S01]  /*0470*/  IMAD.MOV.U32 R7, RZ, RZ, R2 ;  /* 0x000000ffff077224 */ /* 0x000fe200078e0002 */
[----:B-1----:R-:W-:Y:S01]  /*0480*/  MOV R4, UR4 ;  /* 0x0000000400047c02 */ /* 0x002fe20008000f00 */
[----:B0-----:R-:W-:-:S07]  /*0490*/  IMAD.U32 R5, RZ, RZ, UR5 ;  /* 0x00000005ff057e24 */ /* 0x001fce000f8e00ff */
[----:B------:R-:W-:-:S07]  /*04a0*/  LEPC R20, `(.L_x_3) ;  /* 0x000000001014794e */ /* 0x000fce0000000000 */
[----:B--2---:R-:W-:Y:S05]  /*04b0*/  CALL.ABS.NOINC R8 ;  /* 0x0000000008007343 */ /* 0x004fea0003c00000 */
.L_x_3:
[----:B------:R-:W0:Y:S01]  /*04c0*/  LDC.64 R10, c[0x0][0x3a0] ;  /* 0x0000e800ff0a7b82 */ /* 0x000e220000000a00 */
[----:B------:R-:W-:Y:S01]  /*04d0*/  IADD3 R19, PT, PT, R23, R19, RZ ;  /* 0x0000001317137210 */ /* 0x000fe20007ffe0ff */
[----:B------:R-:W1:Y:S03]  /*04e0*/  LDCU.64 UR4, c[0x4][0x60] ;  /* 0x01000c00ff0477ac */ /* 0x000e660008000a00 */
[----:B------:R-:W-:-:S03]  /*04f0*/  LOP3.LUT P0, RZ, R19, R22, RZ, 0xfc, !PT ;  /* 0x0000001613ff7212 */ /* 0x000fc6000780fcff */
[----:B------:R-:W2:Y:S01]  /*0500*/  LDC.64 R8, c[0x0][0x3a0] ;  /* 0x0000e800ff087b82 */ /* 0x000ea20000000a00 */
[----:B0-----:R-:W-:Y:S02]  /*0510*/  SEL R10, R10, RZ, P0 ;  /* 0x000000ff0a0a7207 */ /* 0x001fe40000000000 */
[----:B------:R-:W-:-:S05]  /*0520*/  SEL R11, R11, RZ, P0 ;  /* 0x000000ff0b0b7207 */ /* 0x000fca0000000000 */
[----:B------:R0:W-:Y:S04]  /*0530*/  REDG.E.ADD.F64.RN.STRONG.GPU desc[UR36][R10.64], R16 ;  /* 0x000000100a0079a6 */ /* 0x0001e8000c12ff24 */
[----:B--2---:R-:W2:Y:S01]  /*0540*/  LDG.E.64 R8, desc[UR36][R8.64] ;  /* 0x0000002408087981 */ /* 0x004ea2000c1e1b00 */
[----:B------:R-:W3:Y:S01]  /*0550*/  LDC.64 R24, c[0x4][R24] ;  /* 0x0100000018187b82 */ /* 0x000ee20000000a00 */
[----:B-1----:R-:W-:Y:S01]  /*0560*/  IMAD.U32 R4, RZ, RZ, UR4 ;  /* 0x00000004ff047e24 */ /* 0x002fe2000f8e00ff */
[----:B------:R-:W-:Y:S01]  /*0570*/  MOV R5, UR5 ;  /* 0x0000000500057c02 */ /* 0x000fe20008000f00 */
[----:B------:R-:W-:Y:S01]  /*0580*/  IMAD.MOV.U32 R6, RZ, RZ, R18 ;  /* 0x000000ffff067224 */ /* 0x000fe200078e0012 */
[----:B------:R-:W-:Y:S01]  /*0590*/  MOV R7, R2 ;  /* 0x0000000200077202 */ /* 0x000fe20000000f00 */
[----:B--23--:R0:W-:Y:S06]  /*05a0*/  STL.64 [R1], R8 ;  /* 0x0000000801007387 */ /* 0x00c1ec0000100a00 */
[----:B------:R-:W-:-:S07]  /*05b0*/  LEPC R20, `(.L_x_4) ;  /* 0x000000001014794e */ /* 0x000fce0000000000 */
[----:B0-----:R-:W-:Y:S05]  /*05c0*/  CALL.ABS.NOINC R24 ;  /* 0x0000000018007343 */ /* 0x001fea0003c00000 */
.L_x_4:
[----:B------:R-:W-:Y:S05]  /*05d0*/  EXIT ;  /* 0x000000000000794d */ /* 0x000fea0003800000 */
.L_x_5:
[----:B------:R-:W-:-:S00]  /*05e0*/  BRA `(.L_x_5) ;  /* 0xfffffffc00fc7947 */ /* 0x000fc0000383ffff */
[----:B------:R-:W-:-:S00]  /*05f0*/  NOP ;  /* 0x0000000000007918 */ /* 0x000fc00000000000 */
        /* <DEDUP_REMOVED lines=8> */
.L_x_18:


//--------------------- .text._Z10next_layerPdS_S_S_ --------------------------
	.section	.text._Z10next_layerPdS_S_S_,"ax",@progbits
	.align	128
        .global         _Z10next_layerPdS_S_S_
        .type           _Z10next_layerPdS_S_S_,@function
        .size           _Z10next_layerPdS_S_S_,(.L_x_17 - _Z10next_layerPdS_S_S_)
        .other          _Z10next_layerPdS_S_S_,@"STO_CUDA_ENTRY STV_DEFAULT"
_Z10next_layerPdS_S_S_:
.text._Z10next_layerPdS_S_S_:
[----:B------:R-:W-:Y:S01]  /*0000*/  LDC R1, c[0x0][0x37c] ;  /* 0x0000df00ff017b82 */ /* 0x000fe20000000800 */
[----:B------:R-:W0:Y:S01]  /*0010*/  S2R R0, SR_TID.Y ;  /* 0x0000000000007919 */ /* 0x000e220000002200 */
[----:B------:R-:W1:Y:S06]  /*0020*/  LDCU.64 UR4, c[0x0][0x358] ;  /* 0x00006b00ff0477ac */ /* 0x000e6c0008000a00 */
[----:B------:R-:W2:Y:S01]  /*0030*/  LDC.64 R4, c[0x0][0x388] ;  /* 0x0000e200ff047b82 */ /* 0x000ea20000000a00 */
[----:B------:R-:W3:Y:S01]  /*0040*/  S2R R15, SR_TID.X ;  /* 0x00000000000f7919 */ /* 0x000ee20000002100 */
[----:B------:R-:W4:Y:S01]  /*0050*/  S2R R13, SR_CTAID.X ;  /* 0x00000000000d7919 */ /* 0x000f220000002500 */
[----:B------:R-:W4:Y:S05]  /*0060*/  LDCU UR6, c[0x0][0x360] ;  /* 0x00006c00ff0677ac */ /* 0x000f2a0008000800 */
[----:B------:R-:W5:Y:S08]  /*0070*/  LDC.64 R6, c[0x0][0x380] ;  /* 0x0000e000ff067b82 */ /* 0x000f700000000a00 */
[----:B------:R-:W5:Y:S01]  /*0080*/  LDC.64 R8, c[0x0][0x390] ;  /* 0x0000e400ff087b82 */ /* 0x000f620000000a00 */
[----:B0-----:R-:W-:-:S13]  /*0090*/  ISETP.NE.AND P0, PT, R0, RZ, PT ;  /* 0x000000ff0000720c */ /* 0x001fda0003f05270 */
[----:B------:R-:W3:Y:S02]  /*00a0*/  @!P0 LDC.64 R2, c[0x0][0x398] ;  /* 0x0000e600ff028b82 */ /* 0x000ee40000000a00 */
[----:B---3--:R-:W-:-:S06]  /*00b0*/  @!P0 IMAD.WIDE.U32 R2, R15, 0x8, R2 ;  /* 0x000000080f028825 */ /* 0x008fcc00078e0002 */
[----:B-1----:R-:W3:Y:S01]  /*00c0*/  @!P0 LDG.E.64 R2, desc[UR4][R2.64] ;  /* 0x0000000402028981 */ /* 0x002ee2000c1e1b00 */
[--C-:B----4-:R-:W-:Y:S01]  /*00d0*/  IMAD R11, R13, UR6, R15.reuse ;  /* 0x000000060d0b7c24 */ /* 0x110fe2000f8e020f */
[----:B------:R-:W0:Y:S01]  /*00e0*/  LDCU UR7, c[0x0][0x364] ;  /* 0x00006c80ff0777ac */ /* 0x000e220008000800 */
[----:B------:R-:W-:Y:S02]  /*00f0*/  IMAD R15, R0, UR6, R15 ;  /* 0x00000006000f7c24 */ /* 0x000fe4000f8e020f */
[----:B--2---:R-:W-:-:S04]  /*0100*/  IMAD.WIDE.U32 R4, R11, 0x8, R4 ;  /* 0x000000080b047825 */ /* 0x004fc800078e0004 */
[----:B-----5:R-:W-:-:S04]  /*0110*/  IMAD.WIDE.U32 R8, R15, 0x8, R8 ;  /* 0x000000080f087825 */ /* 0x020fc800078e0008 */
[----:B0-----:R-:W-:-:S04]  /*0120*/  IMAD R13, R13, UR7, R0 ;  /* 0x000000070d0d7c24 */ /* 0x001fc8000f8e0200 */
[----:B------:R-:W-:Y:S01]  /*0130*/  IMAD.WIDE.U32 R6, R13, 0x8, R6 ;  /* 0x000000080d067825 */ /* 0x000fe200078e0006 */
[----:B---3--:R0:W-:Y:S01]  /*0140*/  @!P0 STG.E.64 desc[UR4][R4.64], R2 ;  /* 0x0000000204008986 */ /* 0x0081e2000c101b04 */
[----:B------:R-:W-:Y:S06]  /*0150*/  BAR.SYNC.DEFER_BLOCKING 0x0 ;  /* 0x0000000000007b1d */ /* 0x000fec0000010000 */
[----:B------:R-:W2:Y:S04]  /*0160*/  LDG.E.64 R6, desc[UR4][R6.64] ;  /* 0x0000000406067981 */ /* 0x000ea8000c1e1b00 */
[----:B------:R-:W2:Y:S02]  /*0170*/  LDG.E.64 R8, desc[UR4][R8.64] ;  /* 0x0000000408087981 */ /* 0x000ea4000c1e1b00 */
[----:B--2---:R-:W-:-:S07]  /*0180*/  DMUL R10, R6, R8 ;  /* 0x00000008060a7228 */ /* 0x004fce0000000000 */
[----:B------:R0:W-:Y:S01]  /*0190*/  REDG.E.ADD.F64.RN.STRONG.GPU desc[UR4][R4.64], R10 ;  /* 0x0000000a040079a6 */ /* 0x0001e2000c12ff04 */
[----:B------:R-:W-:Y:S05]  /*01a0*/  @P0 EXIT ;  /* 0x000000000000094d */ /* 0x000fea0003800000 */
[----:B0-----:R-:W2:Y:S01]  /*01b0*/  LDG.E.64 R2, desc[UR4][R4.64] ;  /* 0x0000000404027981 */ /* 0x001ea2000c1e1b00 */
[----:B------:R-:W-:Y:S01]  /*01c0*/  IMAD.MOV.U32 R6, RZ, RZ, 0x652b82fe ;  /* 0x652b82feff067424 */ /* 0x000fe200078e00ff */
[----:B------:R-:W-:Y:S01]  /*01d0*/  UMOV UR6, 0xfefa39ef ;  /* 0xfefa39ef00067882 */ /* 0x000fe20000000000 */
[----:B------:R-:W-:Y:S01]  /*01e0*/  IMAD.MOV.U32 R7, RZ, RZ, 0x3ff71547 ;  /* 0x3ff71547ff077424 */ /* 0x000fe200078e00ff */
[----:B------:R-:W-:Y:S01]  /*01f0*/  UMOV UR7, 0x3fe62e42 ;  /* 0x3fe62e4200077882 */ /* 0x000fe20000000000 */
[----:B------:R-:W-:Y:S04]  /*0200*/  BSSY.RECONVERGENT B0, `(.L_x_6) ;  /* 0x0000036000007945 */ /* 0x000fe80003800200 */
[----:B--2---:R-:W-:Y:S01]  /*0210*/  DFMA R6, R2, R6, 6.75539944105574400000e+15 ;  /* 0x433800000206742b */ /* 0x004fe20000000006 */
[----:B------:R-:W-:-:S07]  /*0220*/  FSETP.GEU.AND P0, PT, |R3|, 4.1917929649353027344, PT ;  /* 0x4086232b0300780b */ /* 0x000fce0003f0e200 */
[----:B------:R-:W-:-:S08]  /*0230*/  DADD R8, R6, -6.75539944105574400000e+15 ;  /* 0xc338000006087429 */ /* 0x000fd00000000000 */
[----:B------:R-:W-:Y:S01]  /*0240*/  DFMA R10, R8, -UR6, R2 ;  /* 0x80000006080a7c2b */ /* 0x000fe20008000002 */
[----:B------:R-:W-:Y:S01]  /*0250*/  UMOV UR6, 0x3b39803f ;  /* 0x3b39803f00067882 */ /* 0x000fe20000000000 */
[----:B------:R-:W-:-:S06]  /*0260*/  UMOV UR7, 0x3c7abc9e ;  /* 0x3c7abc9e00077882 */ /* 0x000fcc0000000000 */
[----:B------:R-:W-:Y:S01]  /*0270*/  DFMA R8, R8, -UR6, R10 ;  /* 0x8000000608087c2b */ /* 0x000fe2000800000a */
[----:B------:R-:W-:Y:S01]  /*0280*/  UMOV UR6, 0x69ce2bdf ;  /* 0x69ce2bdf00067882 */ /* 0x000fe20000000000 */
[----:B------:R-:W-:Y:S01]  /*0290*/  IMAD.MOV.U32 R10, RZ, RZ, -0x35dec16 ;  /* 0xfca213eaff0a7424 */ /* 0x000fe200078e00ff */
[----:B------:R-:W-:Y:S01]  /*02a0*/  UMOV UR7, 0x3e5ade15 ;  /* 0x3e5ade1500077882 */ /* 0x000fe20000000000 */
[----:B------:R-:W-:-:S06]  /*02b0*/  IMAD.MOV.U32 R11, RZ, RZ, 0x3e928af3 ;  /* 0x3e928af3ff0b7424 */ /* 0x000fcc00078e00ff */
[----:B------:R-:W-:Y:S01]  /*02c0*/  DFMA R10, R8, UR6, R10 ;  /* 0x00000006080a7c2b */ /* 0x000fe2000800000a */
[----:B------:R-:W-:Y:S01]  /*02d0*/  UMOV UR6, 0x62401315 ;  /* 0x6240131500067882 */ /* 0x000fe20000000000 */
[----:B------:R-:W-:-:S06]  /*02e0*/  UMOV UR7, 0x3ec71dee ;  /* 0x3ec71dee00077882 */ /* 0x000fcc0000000000 */
[----:B------:R-:W-:Y:S01]  /*02f0*/  DFMA R10, R8, R10, UR6 ;  /* 0x00000006080a7e2b */ /* 0x000fe2000800000a */
        /* <DEDUP_REMOVED lines=20> */
[----:B------:R-:W-:-:S08]  /*0440*/  DFMA R10, R8, R10, UR6 ;  /* 0x00000006080a7e2b */ /* 0x000fd0000800000a */
[----:B------:R-:W-:-:S08]  /*0450*/  DFMA R10, R8, R10, 1 ;  /* 0x3ff00000080a742b */ /* 0x000fd0000000000a */
[----:B------:R-:W-:-:S10]  /*0460*/  DFMA R10, R8, R10, 1 ;  /* 0x3ff00000080a742b */ /* 0x000fd4000000000a */
[----:B------:R-:W-:Y:S02]  /*0470*/  IMAD R9, R6, 0x100000, R11 ;  /* 0x0010000006097824 */ /* 0x000fe400078e020b */
[----:B------:R-:W-:Y:S01]  /*0480*/  IMAD.MOV.U32 R8, RZ, RZ, R10 ;  /* 0x000000ffff087224 */ /* 0x000fe200078e000a */
[----:B------:R-:W-:Y:S06]  /*0490*/  @!P0 BRA `(.L_x_7) ;  /* 0x0000000000308947 */ /* 0x000fec0003800000 */
[----:B------:R-:W-:Y:S01]  /*04a0*/  FSETP.GEU.AND P1, PT, |R3|, 4.2275390625, PT ;  /* 0x408748000300780b */ /* 0x000fe20003f2e200 */
[C---:B------:R-:W-:Y:S02]  /*04b0*/  DADD R8, R2.reuse, +INF ;  /* 0x7ff0000002087429 */ /* 0x040fe40000000000 */
[----:B------:R-:W-:-:S08]  /*04c0*/  DSETP.GEU.AND P0, PT, R2, RZ, PT ;  /* 0x000000ff0200722a */ /* 0x000fd00003f0e000 */
[----:B------:R-:W-:Y:S02]  /*04d0*/  FSEL R8, R8, RZ, P0 ;  /* 0x000000ff08087208 */ /* 0x000fe40000000000 */
[----:B------:R-:W-:Y:S02]  /*04e0*/  @!P1 LEA.HI R0, R6, R6, RZ, 0x1 ;  /* 0x0000000606009211 */ /* 0x000fe400078f08ff */
[----:B------:R-:W-:Y:S02]  /*04f0*/  FSEL R9, R9, RZ, P0 ;  /* 0x000000ff09097208 */ /* 0x000fe40000000000 */
[----:B------:R-:W-:-:S05]  /*0500*/  @!P1 SHF.R.S32.HI R3, RZ, 0x1, R0 ;  /* 0x00000001ff039819 */ /* 0x000fca0000011400 */
[----:B------:R-:W-:Y:S02]  /*0510*/  @!P1 IMAD.IADD R2, R6, 0x1, -R3 ;  /* 0x0000000106029824 */ /* 0x000fe400078e0a03 */
[----:B------:R-:W-:-:S03]  /*0520*/  @!P1 IMAD R11, R3, 0x100000, R11 ;  /* 0x00100000030b9824 */ /* 0x000fc600078e020b */
[----:B------:R-:W-:Y:S01]  /*0530*/  @!P1 LEA R3, R2, 0x3ff00000, 0x14 ;  /* 0x3ff0000002039811 */ /* 0x000fe200078ea0ff */
[----:B------:R-:W-:-:S06]  /*0540*/  @!P1 IMAD.MOV.U32 R2, RZ, RZ, RZ ;  /* 0x000000ffff029224 */ /* 0x000fcc00078e00ff */
[----:B------:R-:W-:-:S11]  /*0550*/  @!P1 DMUL R8, R10, R2 ;  /* 0x000000020a089228 */ /* 0x000fd60000000000 */
.L_x_7:
[----:B------:R-:W-:Y:S05]  /*0560*/  BSYNC.RECONVERGENT B0 ;  /* 0x0000000000007941 */ /* 0x000fea0003800200 */
.L_x_6:
[----:B------:R-:W-:Y:S01]  /*0570*/  DADD R10, R8, 1 ;  /* 0x3ff00000080a7429 */ /* 0x000fe20000000000 */
[----:B------:R-:W-:Y:S01]  /*0580*/  IMAD.MOV.U32 R2, RZ, RZ, 0x1 ;  /* 0x00000001ff027424 */ /* 0x000fe200078e00ff */
[----:B------:R-:W-:Y:S01]  /*0590*/  FSETP.GEU.AND P1, PT, |R9|, 6.5827683646048100446e-37, PT ;  /* 0x036000000900780b */ /* 0x000fe20003f2e200 */
[----:B------:R-:W-:Y:S03]  /*05a0*/  BSSY.RECONVERGENT B0, `(.L_x_8) ;  /* 0x0000013000007945 */ /* 0x000fe60003800200 */
[----:B------:R-:W0:Y:S02]  /*05b0*/  MUFU.RCP64H R3, R11 ;  /* 0x0000000b00037308 */ /* 0x000e240000001800 */
[----:B0-----:R-:W-:-:S08]  /*05c0*/  DFMA R6, -R10, R2, 1 ;  /* 0x3ff000000a06742b */ /* 0x001fd00000000102 */
[----:B------:R-:W-:-:S08]  /*05d0*/  DFMA R6, R6, R6, R6 ;  /* 0x000000060606722b */ /* 0x000fd00000000006 */
[----:B------:R-:W-:-:S08]  /*05e0*/  DFMA R6, R2, R6, R2 ;  /* 0x000000060206722b */ /* 0x000fd00000000002 */
[----:B------:R-:W-:-:S08]  /*05f0*/  DFMA R2, -R10, R6, 1 ;  /* 0x3ff000000a02742b */ /* 0x000fd00000000106 */
[----:B------:R-:W-:-:S08]  /*0600*/  DFMA R2, R6, R2, R6 ;  /* 0x000000020602722b */ /* 0x000fd00000000006 */
[----:B------:R-:W-:-:S08]  /*0610*/  DMUL R6, R2, R8 ;  /* 0x0000000802067228 */ /* 0x000fd00000000000 */
[----:B------:R-:W-:-:S08]  /*0620*/  DFMA R12, -R10, R6, R8 ;  /* 0x000000060a0c722b */ /* 0x000fd00000000108 */
[----:B------:R-:W-:-:S10]  /*0630*/  DFMA R2, R2, R12, R6 ;  /* 0x0000000c0202722b */ /* 0x000fd40000000006 */
[----:B------:R-:W-:-:S05]  /*0640*/  FFMA R0, RZ, R11, R3 ;  /* 0x0000000bff007223 */ /* 0x000fca0000000003 */
[----:B------:R-:W-:-:S13]  /*0650*/  FSETP.GT.AND P0, PT, |R0|, 1.469367938527859385e-39, PT ;  /* 0x001000000000780b */ /* 0x000fda0003f04200 */
[----:B------:R-:W-:Y:S05]  /*0660*/  @P0 BRA P1, `(.L_x_9) ;  /* 0x0000000000180947 */ /* 0x000fea0000800000 */
[----:B------:R-:W-:Y:S01]  /*0670*/  IMAD.MOV.U32 R6, RZ, RZ, R8 ;  /* 0x000000ffff067224 */ /* 0x000fe200078e0008 */
[----:B------:R-:W-:Y:S01]  /*0680*/  MOV R0, 0x6b0 ;  /* 0x000006b000007802 */ /* 0x000fe20000000f00 */
[----:B------:R-:W-:-:S07]  /*0690*/  IMAD.MOV.U32 R7, RZ, RZ, R9 ;  /* 0x000000ffff077224 */ /* 0x000fce00078e0009 */
[----:B------:R-:W-:Y:S05]  /*06a0*/  CALL.REL.NOINC `($__internal_0_$__cuda_sm20_div_rn_f64_full) ;  /* 0x0000000000147944 */ /* 0x000fea0003c00000 */
[----:B------:R-:W-:Y:S02]  /*06b0*/  IMAD.MOV.U32 R2, RZ, RZ, R12 ;  /* 0x000000ffff027224 */ /* 0x000fe400078e000c */
[----:B------:R-:W-:-:S07]  /*06c0*/  IMAD.MOV.U32 R3, RZ, RZ, R13 ;  /* 0x000000ffff037224 */ /* 0x000fce00078e000d */
.L_x_9:
[----:B------:R-:W-:Y:S05]  /*06d0*/  BSYNC.RECONVERGENT B0 ;  /* 0x0000000000007941 */ /* 0x000fea0003800200 */
.L_x_8:
[----:B------:R-:W-:Y:S01]  /*06e0*/  STG.E.64 desc[UR4][R4.64], R2 ;  /* 0x0000000204007986 */ /* 0x000fe2000c101b04 */
[----:B------:R-:W-:Y:S05]  /*06f0*/  EXIT ;  /* 0x000000000000794d */ /* 0x000fea0003800000 */
        .weak           $__internal_0_$__cuda_sm20_div_rn_f64_full
        .type           $__internal_0_$__cuda_sm20_div_rn_f64_full,@function
        .size           $__internal_0_$__cuda_sm20_div_rn_f64_full,(.L_x_17 - $__internal_0_$__cuda_sm20_div_rn_f64_full)
$__internal_0_$__cuda_sm20_div_rn_f64_full:
[C---:B------:R-:W-:Y:S01]  /*0700*/  FSETP.GEU.AND P0, PT, |R11|.reuse, 1.469367938527859385e-39, PT ;  /* 0x001000000b00780b */ /* 0x040fe20003f0e200 */
[--C-:B------:R-:W-:Y:S01]  /*0710*/  IMAD.MOV.U32 R8, RZ, RZ, R10.reuse ;  /* 0x000000ffff087224 */ /* 0x100fe200078e000a */
[----:B------:R-:W-:Y:S01]  /*0720*/  LOP3.LUT R2, R11, 0x800fffff, RZ, 0xc0, !PT ;  /* 0x800fffff0b027812 */ /* 0x000fe200078ec0ff */
[----:B------:R-:W-:Y:S01]  /*0730*/  IMAD.MOV.U32 R9, RZ, RZ, R11 ;  /* 0x000000ffff097224 */ /* 0x000fe200078e000b */
[C---:B------:R-:W-:Y:S01]  /*0740*/  FSETP.GEU.AND P2, PT, |R7|.reuse, 1.469367938527859385e-39, PT ;  /* 0x001000000700780b */ /* 0x040fe20003f4e200 */
[----:B------:R-:W-:Y:S01]  /*0750*/  IMAD.MOV.U32 R16, RZ, RZ, 0x1 ;  /* 0x00000001ff107424 */ /* 0x000fe200078e00ff */
[----:B------:R-:W-:Y:S01]  /*0760*/  LOP3.LUT R3, R2, 0x3ff00000, RZ, 0xfc, !PT ;  /* 0x3ff0000002037812 */ /* 0x000fe200078efcff */
[----:B------:R-:W-:Y:S01]  /*0770*/  IMAD.MOV.U32 R2, RZ, RZ, R10 ;  /* 0x000000ffff027224 */ /* 0x000fe200078e000a */
[----:B------:R-:W-:Y:S01]  /*0780*/  LOP3.LUT R12, R7, 0x7ff00000, RZ, 0xc0, !PT ;  /* 0x7ff00000070c7812 */ /* 0x000fe200078ec0ff */
[----:B------:R-:W-:Y:S01]  /*0790*/  IMAD.MOV.U32 R10, RZ, RZ, R6 ;  /* 0x000000ffff0a7224 */ /* 0x000fe200078e0006 */
[----:B------:R-:W-:Y:S03]  /*07a0*/  BSSY.RECONVERGENT B1, `(.L_x_10) ;  /* 0x0000050000017945 */ /* 0x000fe60003800200 */
[----:B------:R-:W-:-:S04]  /*07b0*/  @!P0 DMUL R2, R8, 8.98846567431157953865e+307 ;  /* 0x7fe0000008028828 */ /* 0x000fc80000000000 */
[----:B------:R-:W-:Y:S02]  /*07c0*/  @!P2 LOP3.LUT R13, R9, 0x7ff00000, RZ, 0xc0, !PT ;  /* 0x7ff00000090da812 */ /* 0x000fe400078ec0ff */
[----:B------:R-:W0:Y:S02]  /*07d0*/  MUFU.RCP64H R17, R3 ;  /* 0x0000000300117308 */ /* 0x000e240000001800 */
[----:B------:R-:W-:Y:S01]  /*07e0*/  @!P2 ISETP.GE.U32.AND P3, PT, R12, R13, PT ;  /* 0x0000000d0c00a20c */ /* 0x000fe20003f66070 */
[----:B------:R-:W-:Y:S01]  /*07f0*/  IMAD.MOV.U32 R13, RZ, RZ, 0x1ca00000 ;  /* 0x1ca00000ff0d7424 */ /* 0x000fe200078e00ff */
[----:B0-----:R-:W-:-:S08]  /*0800*/  DFMA R14, R16, -R2, 1 ;  /* 0x3ff00000100e742b */ /* 0x001fd00000000802 */
[----:B------:R-:W-:Y:S01]  /*0810*/  DFMA R18, R14, R14, R14 ;  /* 0x0000000e0e12722b */ /* 0x000fe2000000000e */
[----:B------:R-:W-:-:S04]  /*0820*/  LOP3.LUT R15, R11, 0x7ff00000, RZ, 0xc0, !PT ;  /* 0x7ff000000b0f7812 */ /* 0x000fc800078ec0ff */
[----:B------:R-:W-:-:S03]  /*0830*/  ISETP.GE.U32.AND P1, PT, R12, R15, PT ;  /* 0x0000000f0c00720c */ /* 0x000fc60003f26070 */
[----:B------:R-:W-:Y:S01]  /*0840*/  DFMA R16, R16, R18, R16 ;  /* 0x000000121010722b */ /* 0x000fe20000000010 */
[C---:B------:R-:W-:Y:S01]  /*0850*/  @!P2 SEL R19, R13.reuse, 0x63400000, !P3 ;  /* 0x634000000d13a807 */ /* 0x040fe20005800000 */
[----:B------:R-:W-:Y:S01]  /*0860*/  @!P2 IMAD.MOV.U32 R18, RZ, RZ, RZ ;  /* 0x000000ffff12a224 */ /* 0x000fe200078e00ff */
[----:B------:R-:W-:Y:S02]  /*0870*/  SEL R11, R13, 0x63400000, !P1 ;  /* 0x634000000d0b7807 */ /* 0x000fe40004800000 */
[--C-:B------:R-:W-:Y:S02]  /*0880*/  @!P2 LOP3.LUT R19, R19, 0x80000000, R7.reuse, 0xf8, !PT ;  /* 0x800000001313a812 */ /* 0x100fe400078ef807 */
[----:B------:R-:W-:Y:S01]  /*0890*/  LOP3.LUT R11, R11, 0x800fffff, R7, 0xf8, !PT ;  /* 0x800fffff0b0b7812 */ /* 0x000fe200078ef807 */
[----:B------:R-:W-:Y:S01]  /*08a0*/  DFMA R20, R16, -R2, 1 ;  /* 0x3ff000001014742b */ /* 0x000fe20000000802 */
[----:B------:R-:W-:-:S06]  /*08b0*/  @!P2 LOP3.LUT R19, R19, 0x100000, RZ, 0xfc, !PT ;  /* 0x001000001313a812 */ /* 0x000fcc00078efcff */
[----:B------:R-:W-:Y:S02]  /*08c0*/  @!P2 DFMA R10, R10, 2, -R18 ;  /* 0x400000000a0aa82b */ /* 0x000fe40000000812 */
[----:B------:R-:W-:Y:S01]  /*08d0*/  DFMA R16, R16, R20, R16 ;  /* 0x000000141010722b */ /* 0x000fe20000000010 */
[----:B------:R-:W-:Y:S02]  /*08e0*/  IMAD.MOV.U32 R21, RZ, RZ, R12 ;  /* 0x000000ffff157224 */ /* 0x000fe400078e000c */
[----:B------:R-:W-:Y:S01]  /*08f0*/  IMAD.MOV.U32 R20, RZ, RZ, R15 ;  /* 0x000000ffff147224 */ /* 0x000fe200078e000f */
[----:B------:R-:W-:-:S04]  /*0900*/  @!P0 LOP3.LUT R20, R3, 0x7ff00000, RZ, 0xc0, !PT ;  /* 0x7ff0000003148812 */ /* 0x000fc800078ec0ff */
[----:B------:R-:W-:Y:S01]  /*0910*/  @!P2 LOP3.LUT R21, R11, 0x7ff00000, RZ, 0xc0, !PT ;  /* 0x7ff000000b15a812 */ /* 0x000fe200078ec0ff */
[----:B------:R-:W-:Y:S01]  /*0920*/  DMUL R18, R16, R10 ;  /* 0x0000000a10127228 */ /* 0x000fe20000000000 */
[----:B------:R-:W-:-:S03]  /*0930*/  VIADD R23, R20, 0xffffffff ;  /* 0xffffffff14177836 */ /* 0x000fc60000000000 */
[----:B------:R-:W-:-:S04]  /*0940*/  VIADD R22, R21, 0xffffffff ;  /* 0xffffffff15167836 */ /* 0x000fc80000000000 */
[----:B------:R-:W-:Y:S01]  /*0950*/  DFMA R14, R18, -R2, R10 ;  /* 0x80000002120e722b */ /* 0x000fe2000000000a */
[----:B------:R-:W-:-:S04]  /*0960*/  ISETP.GT.U32.AND P0, PT, R22, 0x7feffffe, PT ;  /* 0x7feffffe1600780c */ /* 0x000fc80003f04070 */
[----:B------:R-:W-:-:S03]  /*0970*/  ISETP.GT.U32.OR P0, PT, R23, 0x7feffffe, P0 ;  /* 0x7feffffe1700780c */ /* 0x000fc60000704470 */
[----:B------:R-:W-:-:S10]  /*0980*/  DFMA R14, R16, R14, R18 ;  /* 0x0000000e100e722b */ /* 0x000fd40000000012 */
[----:B------:R-:W-:Y:S05]  /*0990*/  @P0 BRA `(.L_x_11) ;  /* 0x00000000006c0947 */ /* 0x000fea0003800000 */
[----:B------:R-:W-:-:S04]  /*09a0*/  LOP3.LUT R7, R9, 0x7ff00000, RZ, 0xc0, !PT ;  /* 0x7ff0000009077812 */ /* 0x000fc800078ec0ff */
[CC--:B------:R-:W-:Y:S02]  /*09b0*/  VIADDMNMX R6, R12.reuse, -R7.reuse, 0xb9600000, !PT ;  /* 0xb96000000c067446 */ /* 0x0c0fe40007800907 */
[----:B------:R-:W-:Y:S02]  /*09c0*/  ISETP.GE.U32.AND P0, PT, R12, R7, PT ;  /* 0x000000070c00720c */ /* 0x000fe40003f06070 */
[----:B------:R-:W-:Y:S02]  /*09d0*/  VIMNMX R6, PT, PT, R6, 0x46a00000, PT ;  /* 0x46a0000006067848 */ /* 0x000fe40003fe0100 */
[----:B------:R-:W-:-:S05]  /*09e0*/  SEL R13, R13, 0x63400000, !P0 ;  /* 0x634000000d0d7807 */ /* 0x000fca0004000000 */
[----:B------:R-:W-:Y:S02]  /*09f0*/  IMAD.IADD R16, R6, 0x1, -R13 ;  /* 0x0000000106107824 */ /* 0x000fe400078e0a0d */
[----:B------:R-:W-:Y:S02]  /*0a00*/  IMAD.MOV.U32 R6, RZ, RZ, RZ ;  /* 0x000000ffff067224 */ /* 0x000fe400078e00ff */
[----:B------:R-:W-:-:S06]  /*0a10*/  VIADD R7, R16, 0x7fe00000 ;  /* 0x7fe0000010077836 */ /* 0x000fcc0000000000 */
[----:B------:R-:W-:-:S10]  /*0a20*/  DMUL R12, R14, R6 ;  /* 0x000000060e0c7228 */ /* 0x000fd40000000000 */
[----:B------:R-:W-:-:S13]  /*0a30*/  FSETP.GTU.AND P0, PT, |R13|, 1.469367938527859385e-39, PT ;  /* 0x001000000d00780b */ /* 0x000fda0003f0c200 */
[----:B------:R-:W-:Y:S05]  /*0a40*/  @P0 BRA `(.L_x_12) ;  /* 0x0000000000940947 */ /* 0x000fea0003800000 */
[----:B------:R-:W-:Y:S01]  /*0a50*/  DFMA R2, R14, -R2, R10 ;  /* 0x800000020e02722b */ /* 0x000fe2000000000a */
[----:B------:R-:W-:-:S09]  /*0a60*/  IMAD.MOV.U32 R6, RZ, RZ, RZ ;  /* 0x000000ffff067224 */ /* 0x000fd200078e00ff */
[C---:B------:R-:W-:Y:S02]  /*0a70*/  FSETP.NEU.AND P0, PT, R3.reuse, RZ, PT ;  /* 0x000000ff0300720b */ /* 0x040fe40003f0d000 */
[----:B------:R-:W-:-:S04]  /*0a80*/  LOP3.LUT R9, R3, 0x80000000, R9, 0x48, !PT ;  /* 0x8000000003097812 */ /* 0x000fc800078e4809 */
[----:B------:R-:W-:-:S07]  /*0a90*/  LOP3.LUT R7, R9, R7, RZ, 0xfc, !PT ;  /* 0x0000000709077212 */ /* 0x000fce00078efcff */
[----:B------:R-:W-:Y:S05]  /*0aa0*/  @!P0 BRA `(.L_x_12) ;  /* 0x00000000007c8947 */ /* 0x000fea0003800000 */
[----:B------:R-:W-:Y:S01]  /*0ab0*/  IMAD.MOV R3, RZ, RZ, -R16 ;  /* 0x000000ffff037224 */ /* 0x000fe200078e0a10 */
[----:B------:R-:W-:Y:S01]  /*0ac0*/  DMUL.RP R6, R14, R6 ;  /* 0x000000060e067228 */ /* 0x000fe20000008000 */
[----:B------:R-:W-:-:S06]  /*0ad0*/  IMAD.MOV.U32 R2, RZ, RZ, RZ ;  /* 0x000000ffff027224 */ /* 0x000fcc00078e00ff */
[----:B------:R-:W-:-:S03]  /*0ae0*/  DFMA R2, R12, -R2, R14 ;  /* 0x800000020c02722b */ /* 0x000fc6000000000e */
[----:B------:R-:W-:-:S03]  /*0af0*/  LOP3.LUT R9, R7, R9, RZ, 0x3c, !PT ;  /* 0x0000000907097212 */ /* 0x000fc600078e3cff */
[----:B------:R-:W-:-:S04]  /*0b00*/  IADD3 R2, PT, PT, -R16, -0x43300000, RZ ;  /* 0xbcd0000010027810 */ /* 0x000fc80007ffe1ff */
[----:B------:R-:W-:-:S04]  /*0b10*/  FSETP.NEU.AND P0, PT, |R3|, R2, PT ;  /* 0x000000020300720b */ /* 0x000fc80003f0d200 */
[----:B------:R-:W-:Y:S02]  /*0b20*/  FSEL R12, R6, R12, !P0 ;  /* 0x0000000c060c7208 */ /* 0x000fe40004000000 */
[----:B------:R-:W-:Y:S01]  /*0b30*/  FSEL R13, R9, R13, !P0 ;  /* 0x0000000d090d7208 */ /* 0x000fe20004000000 */
[----:B------:R-:W-:Y:S06]  /*0b40*/  BRA `(.L_x_12) ;  /* 0x0000000000547947 */ /* 0x000fec0003800000 */
.L_x_11:
[----:B------:R-:W-:-:S14]  /*0b50*/  DSETP.NAN.AND P0, PT, R6, R6, PT ;  /* 0x000000060600722a */ /* 0x000fdc0003f08000 */
[----:B------:R-:W-:Y:S05]  /*0b60*/  @P0 BRA `(.L_x_13) ;  /* 0x0000000000440947 */ /* 0x000fea0003800000 */
[----:B------:R-:W-:-:S14]  /*0b70*/  DSETP.NAN.AND P0, PT, R8, R8, PT ;  /* 0x000000080800722a */ /* 0x000fdc0003f08000 */
[----:B------:R-:W-:Y:S05]  /*0b80*/  @P0 BRA `(.L_x_14) ;  /* 0x0000000000300947 */ /* 0x000fea0003800000 */
[----:B------:R-:W-:Y:S01]  /*0b90*/  ISETP.NE.AND P0, PT, R21, R20, PT ;  /* 0x000000141500720c */ /* 0x000fe20003f05270 */
[----:B------:R-:W-:Y:S02]  /*0ba0*/  IMAD.MOV.U32 R12, RZ, RZ, 0x0 ;  /* 0x00000000ff0c7424 */ /* 0x000fe400078e00ff */
[----:B------:R-:W-:-:S10]  /*0bb0*/  IMAD.MOV.U32 R13, RZ, RZ, -0x80000 ;  /* 0xfff80000ff0d7424 */ /* 0x000fd400078e00ff */
[----:B------:R-:W-:Y:S05]  /*0bc0*/  @!P0 BRA `(.L_x_12) ;  /* 0x0000000000348947 */ /* 0x000fea0003800000 */
[----:B------:R-:W-:Y:S02]  /*0bd0*/  ISETP.NE.AND P0, PT, R21, 0x7ff00000, PT ;  /* 0x7ff000001500780c */ /* 0x000fe40003f05270 */
[----:B------:R-:W-:Y:S02]  /*0be0*/  LOP3.LUT R13, R7, 0x80000000, R9, 0x48, !PT ;  /* 0x80000000070d7812 */ /* 0x000fe400078e4809 */
[----:B------:R-:W-:-:S13]  /*0bf0*/  ISETP.EQ.OR P0, PT, R20, RZ, !P0 ;  /* 0x000000ff1400720c */ /* 0x000fda0004702670 */
[----:B------:R-:W-:Y:S01]  /*0c00*/  @P0 LOP3.LUT R2, R13, 0x7ff00000, RZ, 0xfc, !PT ;  /* 0x7ff000000d020812 */ /* 0x000fe200078efcff */
[----:B------:R-:W-:Y:S02]  /*0c10*/  @!P0 IMAD.MOV.U32 R12, RZ, RZ, RZ ;  /* 0x000000ffff0c8224 */ /* 0x000fe400078e00ff */
[----:B------:R-:W-:Y:S02]  /*0c20*/  @P0 IMAD.MOV.U32 R12, RZ, RZ, RZ ;  /* 0x000000ffff0c0224 */ /* 0x000fe400078e00ff */
[----:B------:R-:W-:Y:S01]  /*0c30*/  @P0 IMAD.MOV.U32 R13, RZ, RZ, R2 ;  /* 0x000000ffff0d0224 */ /* 0x000fe200078e0002 */
[----:B------:R-:W-:Y:S06]  /*0c40*/  BRA `(.L_x_12) ;  /* 0x0000000000147947 */ /* 0x000fec0003800000 */
.L_x_14:
[----:B------:R-:W-:Y:S01]  /*0c50*/  LOP3.LUT R13, R9, 0x80000, RZ, 0xfc, !PT ;  /* 0x00080000090d7812 */ /* 0x000fe200078efcff */
[----:B------:R-:W-:Y:S01]  /*0c60*/  IMAD.MOV.U32 R12, RZ, RZ, R8 ;  /* 0x000000ffff0c7224 */ /* 0x000fe200078e0008 */
[----:B------:R-:W-:Y:S06]  /*0c70*/  BRA `(.L_x_12) ;  /* 0x0000000000087947 */ /* 0x000fec0003800000 */
.L_x_13:
[----:B------:R-:W-:Y:S01]  /*0c80*/  LOP3.LUT R13, R7, 0x80000, RZ, 0xfc, !PT ;  /* 0x00080000070d7812 */ /* 0x000fe200078efcff */
[----:B------:R-:W-:-:S07]  /*0c90*/  IMAD.MOV.U32 R12, RZ, RZ, R6 ;  /* 0x000000ffff0c7224 */ /* 0x000fce00078e0006 */
.L_x_12:
[----:B------:R-:W-:Y:S05]  /*0ca0*/  BSYNC.RECONVERGENT B1 ;  /* 0x0000000000017941 */ /* 0x000fea0003800200 */
.L_x_10:
[----:B------:R-:W-:Y:S02]  /*0cb0*/  IMAD.MOV.U32 R2, RZ, RZ, R0 ;  /* 0x000000ffff027224 */ /* 0x000fe400078e0000 */
[----:B------:R-:W-:-:S04]  /*0cc0*/  IMAD.MOV.U32 R3, RZ, RZ, 0x0 ;  /* 0x00000000ff037424 */ /* 0x000fc800078e00ff */
[----:B------:R-:W-:Y:S05]  /*0cd0*/  RET.REL.NODEC R2 `(_Z10next_layerPdS_S_S_) ;  /* 0xfffffff002c87950 */ /* 0x000fea0003c3ffff */
.L_x_15:
        /* <DEDUP_REMOVED lines=10> */
.L_x_17:


//--------------------- .text._Z4initPdS_S_S_     --------------------------
	.section	.text._Z4initPdS_S_S_,"ax",@progbits
	.align	128
        .global         _Z4initPdS_S_S_
        .type           _Z4initPdS_S_S_,@function
        .size           _Z4initPdS_S_S_,(.L_x_20 - _Z4initPdS_S_S_)
        .other          _Z4initPdS_S_S_,@"STO_CUDA_ENTRY STV_DEFAULT"
_Z4initPdS_S_S_:
.text._Z4initPdS_S_S_:
[----:B------:R-:W-:Y:S01]  /*0000*/  LDC R1, c[0x0][0x37c] ;  /* 0x0000df00ff017b82 */ /* 0x000fe20000000800 */
[----:B------:R-:W0:Y:S07]  /*0010*/  S2R R0, SR_TID.Y ;  /* 0x0000000000007919 */ /* 0x000e2e0000002200 */
[----:B------:R-:W1:Y:S01]  /*0020*/  LDC.64 R2, c[0x0][0x380] ;  /* 0x0000e000ff027b82 */ /* 0x000e620000000a00 */
[----:B------:R-:W2:Y:S01]  /*0030*/  LDCU UR6, c[0x0][0x360] ;  /* 0x00006c00ff0677ac */ /* 0x000ea20008000800 */
[----:B------:R-:W-:Y:S01]  /*0040*/  HFMA2 R8, -RZ, RZ, -0.0027332305908203125, -0.002735137939453125 ;  /* 0x9999999aff087431 */ /* 0x000fe200000001ff */
[----:B------:R-:W2:Y:S01]  /*0050*/  S2R R13, SR_TID.X ;  /* 0x00000000000d7919 */ /* 0x000ea20000002100 */
[----:B------:R-:W3:Y:S04]  /*0060*/  LDCU UR7, c[0x0][0x364] ;  /* 0x00006c80ff0777ac */ /* 0x000ee80008000800 */
[----:B------:R-:W4:Y:S01]  /*0070*/  LDC.64 R4, c[0x0][0x388] ;  /* 0x0000e200ff047b82 */ /* 0x000f220000000a00 */
[----:B------:R-:W5:Y:S01]  /*0080*/  LDCU.64 UR4, c[0x0][0x358] ;  /* 0x00006b00ff0477ac */ /* 0x000f620008000a00 */
[C---:B0-----:R-:W-:Y:S01]  /*0090*/  ISETP.NE.AND P0, PT, R0.reuse, RZ, PT ;  /* 0x000000ff0000720c */ /* 0x041fe20003f05270 */
[----:B--2---:R-:W-:Y:S01]  /*00a0*/  IMAD R9, R0, UR6, R13 ;  /* 0x0000000600097c24 */ /* 0x004fe2000f8e020d */
[C---:B------:R-:W-:Y:S01]  /*00b0*/  ISETP.NE.AND P1, PT, R13.reuse, RZ, PT ;  /* 0x000000ff0d00720c */ /* 0x040fe20003f25270 */
[----:B---3--:R-:W-:-:S02]  /*00c0*/  IMAD R11, R13, UR7, R0 ;  /* 0x000000070d0b7c24 */ /* 0x008fc4000f8e0200 */
[----:B-1----:R-:W-:Y:S01]  /*00d0*/  IMAD.WIDE.U32 R2, R9, 0x8, R2 ;  /* 0x0000000809027825 */ /* 0x002fe200078e0002 */
[----:B------:R-:W-:-:S03]  /*00e0*/  MOV R9, 0x3fb99999 ;  /* 0x3fb9999900097802 */ /* 0x000fc60000000f00 */
[----:B----4-:R-:W-:-:S04]  /*00f0*/  IMAD.WIDE.U32 R4, R11, 0x8, R4 ;  /* 0x000000080b047825 */ /* 0x010fc800078e0004 */
[----:B------:R-:W0:Y:S01]  /*0100*/  @!P0 LDC.64 R6, c[0x0][0x390] ;  /* 0x0000e400ff068b82 */ /* 0x000e220000000a00 */
[----:B-----5:R1:W-:Y:S04]  /*0110*/  STG.E.64 desc[UR4][R2.64], R8 ;  /* 0x0000000802007986 */ /* 0x0203e8000c101b04 */
[----:B------:R1:W-:Y:S01]  /*0120*/  STG.E.64 desc[UR4][R4.64], R8 ;  /* 0x0000000804007986 */ /* 0x0003e2000c101b04 */
[----:B0-----:R-:W-:-:S05]  /*0130*/  @!P0 IMAD.WIDE.U32 R6, R13, 0x8, R6 ;  /* 0x000000080d068825 */ /* 0x001fca00078e0006 */
[----:B------:R1:W-:Y:S01]  /*0140*/  @!P0 STG.E.64 desc[UR4][R6.64], R8 ;  /* 0x0000000806008986 */ /* 0x0003e2000c101b04 */
[----:B------:R-:W-:Y:S05]  /*0150*/  @P1 EXIT ;  /* 0x000000000000194d */ /* 0x000fea0003800000 */
[----:B-1----:R-:W0:Y:S02]  /*0160*/  LDC.64 R2, c[0x0][0x398] ;  /* 0x0000e600ff027b82 */ /* 0x002e240000000a00 */
[----:B0-----:R-:W-:-:S05]  /*0170*/  IMAD.WIDE.U32 R2, R0, 0x8, R2 ;  /* 0x0000000800027825 */ /* 0x001fca00078e0002 */
[----:B------:R-:W-:Y:S01]  /*0180*/  STG.E.64 desc[UR4][R2.64], R8 ;  /* 0x0000000802007986 */ /* 0x000fe2000c101b04 */
[----:B------:R-:W-:Y:S05]  /*0190*/  EXIT ;  /* 0x000000000000794d */ /* 0x000fea0003800000 */
.L_x_16:
        /* <DEDUP_REMOVED lines=14> */
.L_x_20:


//--------------------- .nv.global.init           --------------------------
	.section	.nv.global.init,"aw",@progbits
	.align	4
.nv.global.init:
	.type		mrg32k3aM1SubSeq,@object
	.size		mrg32k3aM1SubSeq,(mrg32k3aM2SubSeq - mrg32k3aM1SubSeq)
mrg32k3aM1SubSeq:
        /*0000*/ 	.byte	0x0b, 0xcc, 0xee, 0x04, 0x73, 0x29, 0x8b, 0x6f, 0xf6, 0x53, 0x03, 0xf6, 0x23, 0xf6, 0xea, 0xda
        /* <DEDUP_REMOVED lines=125> */
	.type		mrg32k3aM2SubSeq,@object
	.size		mrg32k3aM2SubSeq,(mrg32k3aM1 - mrg32k3aM2SubSeq)
mrg32k3aM2SubSeq:
        /* <DEDUP_REMOVED lines=126> */
	.type		mrg32k3aM1,@object
	.size		mrg32k3aM1,(mrg32k3aM1Seq - mrg32k3aM1)
mrg32k3aM1:
        /* <DEDUP_REMOVED lines=144> */
	.type		mrg32k3aM1Seq,@object
	.size		mrg32k3aM1Seq,(mrg32k3aM2 - mrg32k3aM1Seq)
mrg32k3aM1Seq:
        /* <DEDUP_REMOVED lines=144> */
	.type		mrg32k3aM2,@object
	.size		mrg32k3aM2,(mrg32k3aM2Seq - mrg32k3aM2)
mrg32k3aM2:
        /* <DEDUP_REMOVED lines=144> */
	.type		mrg32k3aM2Seq,@object
	.size		mrg32k3aM2Seq,(precalc_xorwow_matrix - mrg32k3aM2Seq)
mrg32k3aM2Seq:
        /* <DEDUP_REMOVED lines=144> */
	.type		precalc_xorwow_matrix,@object
	.size		precalc_xorwow_matrix,(precalc_xorwow_offset_matrix - precalc_xorwow_matrix)
precalc_xorwow_matrix:
        /* <DEDUP_REMOVED lines=6400> */
	.type		precalc_xorwow_offset_matrix,@object
	.size		precalc_xorwow_offset_matrix,($str$2 - precalc_xorwow_offset_matrix)
precalc_xorwow_offset_matrix:
        /* <DEDUP_REMOVED lines=6400> */
	.type		$str$2,@object
	.size		$str$2,($str$3 - $str$2)
$str$2:
        /*353c0*/ 	.byte	0x63, 0x61, 0x6c, 0x63, 0x5f, 0x6c, 0x6f, 0x73, 0x73, 0x20, 0x64, 0x3a, 0x20, 0x25, 0x6c, 0x66
        /*353d0*/ 	.byte	0x0a, 0x00
	.type		$str$3,@object
	.size		$str$3,($str$1 - $str$3)
$str$3:
        /*353d2*/ 	.byte	0x63, 0x61, 0x6c, 0x63, 0x5f, 0x6c, 0x6f, 0x73, 0x73, 0x20, 0x6c, 0x6f, 0x73, 0x73, 0x3a, 0x20
        /*353e2*/ 	.byte	0x25, 0x6c, 0x66, 0x0a, 0x00
	.type		$str$1,@object
	.size		$str$1,($str - $str$1)
$str$1:
        /*353e7*/ 	.byte	0x49, 0x6e, 0x64, 0x65, 0x78, 0x3a, 0x20, 0x57, 0x31, 0x3a, 0x20, 0x25, 0x64, 0x2c, 0x20, 0x57
        /*353f7*/ 	.byte	0x32, 0x3a, 0x20, 0x25, 0x64, 0x0a, 0x00
	.type		$str,@object
	.size		$str,(.L_9 - $str)
$str:
        /*353fe*/ 	.byte	0x63, 0x61, 0x6c, 0x63, 0x5f, 0x6c, 0x6f, 0x73, 0x73, 0x20, 0x5a, 0x3a, 0x20, 0x25, 0x64, 0x20
        /*3540e*/ 	.byte	0x20, 0x20, 0x20, 0x25, 0x6c, 0x66, 0x0a, 0x00
.L_9:


//--------------------- .nv.shared.reserved.0     --------------------------
	.section	.nv.shared.reserved.0,"aw",@nobits
	.weak		__nv_reservedSMEM_offset_0_alias
	.size		__nv_reservedSMEM_offset_0_alias, 0, 64
	.other		__nv_reservedSMEM_offset_0_alias,@"STO_CUDA_RESERVED_SHARED STV_DEFAULT"
__nv_reservedSMEM_offset_0_alias:
	.zero		0
	.zero		64


//--------------------- .nv.constant0._Z9calc_lossPdS_S_S_S_ --------------------------
	.section	.nv.constant0._Z9calc_lossPdS_S_S_S_,"a",@progbits
	.sectionflags	@""
	.align	4
.nv.constant0._Z9calc_lossPdS_S_S_S_:
	.zero		936


//--------------------- .nv.constant0._Z10next_layerPdS_S_S_ --------------------------
	.section	.nv.constant0._Z10next_layerPdS_S_S_,"a",@progbits
	.sectionflags	@""
	.align	4
.nv.constant0._Z10next_layerPdS_S_S_:
	.zero		928


//--------------------- .nv.constant0._Z4initPdS_S_S_ --------------------------
	.section	.nv.constant0._Z4initPdS_S_S_,"a",@progbits
	.sectionflags	@""
	.align	4
.nv.constant0._Z4initPdS_S_S_:
	.zero		928


//--------------------- SYMBOLS --------------------------

	.type		.nv.reservedSmem.offset0,@object
	.size		.nv.reservedSmem.offset0,0x4
	.type		vprintf,@function
